	.target	sm_100a

	.elftype	@"ET_EXEC"


//--------------------- .note.nv.tkinfo           --------------------------
	.section	.note.nv.tkinfo,"",@"SHT_NOTE"
	.sectionflags	@"SHF_NOTE_NV_TKINFO"
	.tkinfo
        /*0018*/ 	.word	0x00000081
        /*0030*/ 	.string	""
        /*0030*/ 	.string	"ptxas-blackwell"
        /*0030*/ 	.string	"Cuda compilation tools, release 12.9, V12.9.86"
        /*0030*/ 	.string	"Build cuda_12.9.r12.9/compiler.36037853_0"
        /*0030*/ 	.string	"-v  -suppress-debug-info  -lineinfo  -arch sm_100a "



//--------------------- .note.nv.cuver            --------------------------
	.section	.note.nv.cuver,"",@"SHT_NOTE"
	.sectionflags	@"SHF_NOTE_NV_CUVER"
        /*0018*/ 	.short	0x0001
        /*001a*/ 	.short	0x0064
        /*001c*/ 	.short	0x0001
        /*001e*/ 	.short	0x0000
        /*0020*/ 	.short	0x0001
        /*0022*/ 	.short	0x0000


//--------------------- .nv.info                  --------------------------
	.section	.nv.info,"",@"SHT_CUDA_INFO"
	.align	4


	//----- nvinfo : EIATTR_REGCOUNT
	.align		4
        /*0000*/ 	.byte	0x04, 0x2f
        /*0002*/ 	.short	(.L_4 - .L_3)
	.align		4
.L_3:
        /*0004*/ 	.word	index@(gluon_tcgen05)
        /*0008*/ 	.word	0x00000087


	//----- nvinfo : EIATTR_FRAME_SIZE
	.align		4
.L_4:
        /*000c*/ 	.byte	0x04, 0x11
        /*000e*/ 	.short	(.L_6 - .L_5)
	.align		4
.L_5:
        /*0010*/ 	.word	index@($__internal_2_$__cuda_sm10x_tcgen05_guardrail_trap_unallocated_columns_being_dealloced)
        /*0014*/ 	.word	0x00000000


	//----- nvinfo : EIATTR_FRAME_SIZE
	.align		4
.L_6:
        /*0018*/ 	.byte	0x04, 0x11
        /*001a*/ 	.short	(.L_8 - .L_7)
	.align		4
.L_7:
        /*001c*/ 	.word	index@($__internal_1_$__cuda_sm10x_tcgen05_guardrail_trap_phase_invalid_during_alloc)
        /*0020*/ 	.word	0x00000000


	//----- nvinfo : EIATTR_FRAME_SIZE
	.align		4
.L_8:
        /*0024*/ 	.byte	0x04, 0x11
        /*0026*/ 	.short	(.L_10 - .L_9)
	.align		4
.L_9:
        /*0028*/ 	.word	index@($__internal_0_$__cuda_sm10x_tcgen05_guardrail_trap_col_being_dealloced_not_returned_by_alloc)
        /*002c*/ 	.word	0x00000000


	//----- nvinfo : EIATTR_FRAME_SIZE
	.align		4
.L_10:
        /*0030*/ 	.byte	0x04, 0x11
        /*0032*/ 	.short	(.L_12 - .L_11)
	.align		4
.L_11:
        /*0034*/ 	.word	index@(gluon_tcgen05)
        /*0038*/ 	.word	0x00000000


	//----- nvinfo : EIATTR_MIN_STACK_SIZE
	.align		4
.L_12:
        /*003c*/ 	.byte	0x04, 0x12
        /*003e*/ 	.short	(.L_14 - .L_13)
	.align		4
.L_13:
        /*0040*/ 	.word	index@(gluon_tcgen05)
        /*0044*/ 	.word	0x00000000
.L_14:


//--------------------- .nv.info.gluon_tcgen05    --------------------------
	.section	.nv.info.gluon_tcgen05,"",@"SHT_CUDA_INFO"
	.sectionflags	@""
	.align	4


	//----- nvinfo : EIATTR_CUDA_API_VERSION
	.align		4
        /*0000*/ 	.byte	0x04, 0x37
        /*0002*/ 	.short	(.L_16 - .L_15)
.L_15:
        /*0004*/ 	.word	0x00000081


	//----- nvinfo : EIATTR_KPARAM_INFO
	.align		4
.L_16:
        /*0008*/ 	.byte	0x04, 0x17
        /*000a*/ 	.short	(.L_18 - .L_17)
.L_17:
        /*000c*/ 	.word	0x00000000
        /*0010*/ 	.short	0x000a
        /*0012*/ 	.short	0x0048
        /*0014*/ 	.byte	0x00, 0xf4, 0x21, 0x00


	//----- nvinfo : EIATTR_KPARAM_INFO
	.align		4
.L_18:
        /*0018*/ 	.byte	0x04, 0x17
        /*001a*/ 	.short	(.L_20 - .L_19)
.L_19:
        /*001c*/ 	.word	0x00000000
        /*0020*/ 	.short	0x0009
        /*0022*/ 	.short	0x0040
        /*0024*/ 	.byte	0x00, 0xf4, 0x21, 0x00


	//----- nvinfo : EIATTR_KPARAM_INFO
	.align		4
.L_20:
        /*0028*/ 	.byte	0x04, 0x17
        /*002a*/ 	.short	(.L_22 - .L_21)
.L_21:
        /*002c*/ 	.word	0x00000000
        /*0030*/ 	.short	0x0008
        /*0032*/ 	.short	0x0038
        /*0034*/ 	.byte	0x00, 0xf0, 0x21, 0x00


	//----- nvinfo : EIATTR_KPARAM_INFO
	.align		4
.L_22:
        /*0038*/ 	.byte	0x04, 0x17
        /*003a*/ 	.short	(.L_24 - .L_23)
.L_23:
        /*003c*/ 	.word	0x00000000
        /*0040*/ 	.short	0x0007
        /*0042*/ 	.short	0x0030
        /*0044*/ 	.byte	0x00, 0xf0, 0x21, 0x00


	//----- nvinfo : EIATTR_KPARAM_INFO
	.align		4
.L_24:
        /*0048*/ 	.byte	0x04, 0x17
        /*004a*/ 	.short	(.L_26 - .L_25)
.L_25:
        /*004c*/ 	.word	0x00000000
        /*0050*/ 	.short	0x0006
        /*0052*/ 	.short	0x0028
        /*0054*/ 	.byte	0x00, 0xf0, 0x21, 0x00


	//----- nvinfo : EIATTR_KPARAM_INFO
	.align		4
.L_26:
        /*0058*/ 	.byte	0x04, 0x17
        /*005a*/ 	.short	(.L_28 - .L_27)
.L_27:
        /*005c*/ 	.word	0x00000000
        /*0060*/ 	.short	0x0005
        /*0062*/ 	.short	0x0020
        /*0064*/ 	.byte	0x00, 0xf0, 0x11, 0x00


	//----- nvinfo : EIATTR_KPARAM_INFO
	.align		4
.L_28:
        /*0068*/ 	.byte	0x04, 0x17
        /*006a*/ 	.short	(.L_30 - .L_29)
.L_29:
        /*006c*/ 	.word	0x00000000
        /*0070*/ 	.short	0x0004
        /*0072*/ 	.short	0x001c
        /*0074*/ 	.byte	0x00, 0xf0, 0x11, 0x00


	//----- nvinfo : EIATTR_KPARAM_INFO
	.align		4
.L_30:
        /*0078*/ 	.byte	0x04, 0x17
        /*007a*/ 	.short	(.L_32 - .L_31)
.L_31:
        /*007c*/ 	.word	0x00000000
        /*0080*/ 	.short	0x0003
        /*0082*/ 	.short	0x0018
        /*0084*/ 	.byte	0x00, 0xf0, 0x11, 0x00


	//----- nvinfo : EIATTR_KPARAM_INFO
	.align		4
.L_32:
        /*0088*/ 	.byte	0x04, 0x17
        /*008a*/ 	.short	(.L_34 - .L_33)
.L_33:
        /*008c*/ 	.word	0x00000000
        /*0090*/ 	.short	0x0002
        /*0092*/ 	.short	0x0010
        /*0094*/ 	.byte	0x00, 0xf4, 0x21, 0x00


	//----- nvinfo : EIATTR_KPARAM_INFO
	.align		4
.L_34:
        /*0098*/ 	.byte	0x04, 0x17
        /*009a*/ 	.short	(.L_36 - .L_35)
.L_35:
        /*009c*/ 	.word	0x00000000
        /*00a0*/ 	.short	0x0001
        /*00a2*/ 	.short	0x0008
        /*00a4*/ 	.byte	0x00, 0xf4, 0x21, 0x00


	//----- nvinfo : EIATTR_KPARAM_INFO
	.align		4
.L_36:
        /*00a8*/ 	.byte	0x04, 0x17
        /*00aa*/ 	.short	(.L_38 - .L_37)
.L_37:
        /*00ac*/ 	.word	0x00000000
        /*00b0*/ 	.short	0x0000
        /*00b2*/ 	.short	0x0000
        /*00b4*/ 	.byte	0x00, 0xf4, 0x21, 0x00


	//----- nvinfo : EIATTR_AT_ENTRY_FRAGMENTS
	.align		4
.L_38:
        /*00b8*/ 	.byte	0x04, 0x4f
        /*00ba*/ 	.short	(.L_40 - .L_39)


	//   ....[0]....
.L_39:
        /*00bc*/ 	.word	0x00000004


	//----- nvinfo : EIATTR_RESERVED_SMEM_USED
	.align		4
.L_40:
        /*00c0*/ 	.byte	0x01, 0x41
	.zero		2


	//----- nvinfo : EIATTR_SPARSE_MMA_MASK
	.align		4
        /*00c4*/ 	.byte	0x03, 0x50
        /*00c6*/ 	.short	0x0000


	//----- nvinfo : EIATTR_TCGEN05_1CTA_USED
	.align		4
        /*00c8*/ 	.byte	0x01, 0x51
	.zero		2


	//----- nvinfo : EIATTR_MAXREG_COUNT
	.align		4
        /*00cc*/ 	.byte	0x03, 0x1b
        /*00ce*/ 	.short	0x00ff


	//----- nvinfo : EIATTR_NUM_BARRIERS
	.align		4
        /*00d0*/ 	.byte	0x02, 0x4c
        /*00d2*/ 	.byte	0x01
	.zero		1


	//----- nvinfo : EIATTR_INT_WARP_WIDE_INSTR_OFFSETS
	.align		4
        /*00d4*/ 	.byte	0x04, 0x31
        /*00d6*/ 	.short	(.L_42 - .L_41)


	//   ....[0]....
.L_41:
        /*00d8*/ 	.word	0x00001730


	//   ....[1]....
        /*00dc*/ 	.word	0x00001750


	//   ....[2]....
        /*00e0*/ 	.word	0x000017d0


	//   ....[3]....
        /*00e4*/ 	.word	0x000019e0


	//   ....[4]....
        /*00e8*/ 	.word	0x00001a30


	//   ....[5]....
        /*00ec*/ 	.word	0x00001a50


	//   ....[6]....
        /*00f0*/ 	.word	0x00001a60


	//   ....[7]....
        /*00f4*/ 	.word	0x00001ea0


	//   ....[8]....
        /*00f8*/ 	.word	0x00001eb0


	//   ....[9]....
        /*00fc*/ 	.word	0x00002030


	//   ....[10]....
        /*0100*/ 	.word	0x00002080


	//   ....[11]....
        /*0104*/ 	.word	0x000020d0


	//   ....[12]....
        /*0108*/ 	.word	0x000020f0


	//   ....[13]....
        /*010c*/ 	.word	0x000025c0


	//   ....[14]....
        /*0110*/ 	.word	0x000025d0


	//   ....[15]....
        /*0114*/ 	.word	0x000028a0


	//   ....[16]....
        /*0118*/ 	.word	0x000028b0


	//   ....[17]....
        /*011c*/ 	.word	0x00003020


	//   ....[18]....
        /*0120*/ 	.word	0x00003070


	//----- nvinfo : EIATTR_COOP_GROUP_MASK_REGIDS
	.align		4
.L_42:
        /*0124*/ 	.byte	0x04, 0x29
        /*0126*/ 	.short	(.L_44 - .L_43)


	//   ....[0]....
.L_43:
        /*0128*/ 	.word	0xffffffff


	//   ....[1]....
        /*012c*/ 	.word	0xffffffff


	//   ....[2]....
        /*0130*/ 	.word	0xffffffff


	//   ....[3]....
        /*0134*/ 	.word	0xffffffff


	//   ....[4]....
        /*0138*/ 	.word	0xffffffff


	//   ....[5]....
        /*013c*/ 	.word	0xffffffff


	//   ....[6]....
        /*0140*/ 	.word	0xffffffff


	//   ....[7]....
        /*0144*/ 	.word	0xffffffff


	//   ....[8]....
        /*0148*/ 	.word	0xffffffff


	//   ....[9]....
        /*014c*/ 	.word	0xffffffff


	//----- nvinfo : EIATTR_COOP_GROUP_INSTR_OFFSETS
	.align		4
.L_44:
        /*0150*/ 	.byte	0x04, 0x28
        /*0152*/ 	.short	(.L_46 - .L_45)


	//   ....[0]....
.L_45:
        /*0154*/ 	.word	0x00000050


	//   ....[1]....
        /*0158*/ 	.word	0x00000310


	//   ....[2]....
        /*015c*/ 	.word	0x00000500


	//   ....[3]....
        /*0160*/ 	.word	0x000009c0


	//   ....[4]....
        /*0164*/ 	.word	0x00000b00


	//   ....[5]....
        /*0168*/ 	.word	0x00000fb0


	//   ....[6]....
        /*016c*/ 	.word	0x000010f0


	//   ....[7]....
        /*0170*/ 	.word	0x000015e0


	//   ....[8]....
        /*0174*/ 	.word	0x00002eb0


	//   ....[9]....
        /*0178*/ 	.word	0x00003120


	//----- nvinfo : EIATTR_VRC_CTA_INIT_COUNT
	.align		4
.L_46:
        /*017c*/ 	.byte	0x02, 0x4a
        /*017e*/ 	.byte	0x80
	.zero		1


	//----- nvinfo : EIATTR_MBARRIER_INSTR_OFFSETS
	.align		4
        /*0180*/ 	.byte	0x04, 0x39
        /*0182*/ 	.short	(.L_48 - .L_47)


	//   ....[0]....
.L_47:
        /*0184*/ 	.word	0x000017f0
        /*0188*/ 	.word	0x000000ff
        /*018c*/ 	.word	0x00030000
        /*0190*/ 	.short	0x0100
        /*0192*/ 	.byte	0x0a
	.zero		1


	//   ....[1]....
        /*0194*/ 	.word	0x00001820
        /*0198*/ 	.word	0x000000ff
        /*019c*/ 	.word	0x00030010
        /*01a0*/ 	.short	0x0100
        /*01a2*/ 	.byte	0x0a
	.zero		1


	//   ....[2]....
        /*01a4*/ 	.word	0x000018d0
        /*01a8*/ 	.word	0x000000ff
        /*01ac*/ 	.word	0x00030008
        /*01b0*/ 	.short	0x0100
        /*01b2*/ 	.byte	0x0a
	.zero		1


	//   ....[3]....
        /*01b4*/ 	.word	0x000018e0
        /*01b8*/ 	.word	0x000000ff
        /*01bc*/ 	.word	0x00030018
        /*01c0*/ 	.short	0x0100
        /*01c2*/ 	.byte	0x0a
	.zero		1


	//   ....[4]....
        /*01c4*/ 	.word	0x00001b00
        /*01c8*/ 	.word	0x000000ff
        /*01cc*/ 	.word	0x00030000
        /*01d0*/ 	.short	0x010a
        /*01d2*/ 	.byte	0x0a
	.zero		1


	//   ....[5]....
        /*01d4*/ 	.word	0x00001f00
        /*01d8*/ 	.word	0x000000ff
        /*01dc*/ 	.word	0x00030010
        /*01e0*/ 	.short	0x010a
        /*01e2*/ 	.byte	0x0a
	.zero		1


	//   ....[6]....
        /*01e4*/ 	.word	0x00002170
        /*01e8*/ 	.word	0x000000ff
        /*01ec*/ 	.word	0x00030000
        /*01f0*/ 	.short	0x010a
        /*01f2*/ 	.byte	0x25
	.zero		1


	//   ....[7]....
        /*01f4*/ 	.word	0x00002610
        /*01f8*/ 	.word	0x000000ff
        /*01fc*/ 	.word	0x00030010
        /*0200*/ 	.short	0x010a
        /*0202*/ 	.byte	0x25
	.zero		1


	//   ....[8]....
        /*0204*/ 	.word	0x000026e0
        /*0208*/ 	.word	0x000000ff
        /*020c*/ 	.word	0x00030000
        /*0210*/ 	.short	0x0108
        /*0212*/ 	.byte	0x0a
	.zero		1


	//   ....[9]....
        /*0214*/ 	.word	0x000026f0
        /*0218*/ 	.word	0x000000ff
        /*021c*/ 	.word	0x00030010
        /*0220*/ 	.short	0x0108
        /*0222*/ 	.byte	0x0a
	.zero		1


	//   ....[10]....
        /*0224*/ 	.word	0x00002740
        /*0228*/ 	.word	0x000000ff
        /*022c*/ 	.word	0x00030008
        /*0230*/ 	.short	0x0108
        /*0232*/ 	.byte	0x0a
	.zero		1


	//   ....[11]....
        /*0234*/ 	.word	0x00002750
        /*0238*/ 	.word	0x000000ff
        /*023c*/ 	.word	0x00030018
        /*0240*/ 	.short	0x0108
        /*0242*/ 	.byte	0x0a
	.zero		1


	//   ....[12]....
        /*0244*/ 	.word	0x00003140
        /*0248*/ 	.word	0x000000ff
        /*024c*/ 	.word	0x00030000
        /*0250*/ 	.short	0x010a
        /*0252*/ 	.byte	0x0a
	.zero		1


	//   ....[13]....
        /*0254*/ 	.word	0x00003170
        /*0258*/ 	.word	0x000000ff
        /*025c*/ 	.word	0x00030010
        /*0260*/ 	.short	0x010a
        /*0262*/ 	.byte	0x0a
	.zero		1


	//   ....[14]....
        /*0264*/ 	.word	0x000031a0
        /*0268*/ 	.word	0x000000ff
        /*026c*/ 	.word	0x00030000
        /*0270*/ 	.short	0x010a
        /*0272*/ 	.byte	0x25
	.zero		1


	//   ....[15]....
        /*0274*/ 	.word	0x000031d0
        /*0278*/ 	.word	0x000000ff
        /*027c*/ 	.word	0x00030010
        /*0280*/ 	.short	0x010a
        /*0282*/ 	.byte	0x25
	.zero		1


	//----- nvinfo : EIATTR_NUM_MBARRIERS
	.align		4
.L_48:
        /*0284*/ 	.byte	0x03, 0x38
        /*0286*/ 	.short	0x0004


	//----- nvinfo : EIATTR_EXIT_INSTR_OFFSETS
	.align		4
        /*0288*/ 	.byte	0x04, 0x1c
        /*028a*/ 	.short	(.L_50 - .L_49)


	//   ....[0]....
.L_49:
        /*028c*/ 	.word	0x00003130


	//----- nvinfo : EIATTR_REQNTID
	.align		4
.L_50:
        /*0290*/ 	.byte	0x04, 0x10
        /*0292*/ 	.short	(.L_52 - .L_51)
.L_51:
        /*0294*/ 	.word	0x00000100
        /*0298*/ 	.word	0x00000001
        /*029c*/ 	.word	0x00000001


	//----- nvinfo : EIATTR_CRS_STACK_SIZE
	.align		4
.L_52:
        /*02a0*/ 	.byte	0x04, 0x1e
        /*02a2*/ 	.short	(.L_54 - .L_53)
.L_53:
        /*02a4*/ 	.word	0x00000000


	//----- nvinfo : EIATTR_CBANK_PARAM_SIZE
	.align		4
.L_54:
        /*02a8*/ 	.byte	0x03, 0x19
        /*02aa*/ 	.short	0x0050


	//----- nvinfo : EIATTR_PARAM_CBANK
	.align		4
        /*02ac*/ 	.byte	0x04, 0x0a
        /*02ae*/ 	.short	(.L_56 - .L_55)
	.align		4
.L_55:
        /*02b0*/ 	.word	index@(.nv.constant0.gluon_tcgen05)
        /*02b4*/ 	.short	0x0380
        /*02b6*/ 	.short	0x0050


	//----- nvinfo : EIATTR_SW_WAR
	.align		4
.L_56:
        /*02b8*/ 	.byte	0x04, 0x36
        /*02ba*/ 	.short	(.L_58 - .L_57)
.L_57:
        /*02bc*/ 	.word	0x00000008
.L_58:


//--------------------- .nv.compat                --------------------------
	.section	.nv.compat,"",@"SHT_CUDA_COMPAT_INFO"
	.align	4
        /*0000*/ 	.byte	0x02, 0x02, 0x02, 0x00, 0x02, 0x05, 0x05, 0x00, 0x02, 0x03, 0x03, 0x00, 0x02, 0x06, 0x01, 0x00


//--------------------- .nv.callgraph             --------------------------
	.section	.nv.callgraph,"",@"SHT_CUDA_CALLGRAPH"
	.align	4
	.sectionentsize	8
	.align		4
        /*0000*/ 	.word	0x00000000
	.align		4
        /*0004*/ 	.word	0xffffffff
	.align		4
        /*0008*/ 	.word	0x00000000
	.align		4
        /*000c*/ 	.word	0xfffffffe
	.align		4
        /*0010*/ 	.word	0x00000000
	.align		4
        /*0014*/ 	.word	0xfffffffd
	.align		4
        /*0018*/ 	.word	0x00000000
	.align		4
        /*001c*/ 	.word	0xfffffffc


//--------------------- .text.gluon_tcgen05       --------------------------
	.section	.text.gluon_tcgen05,"ax",@progbits
	.align	128
        .global         gluon_tcgen05
        .type           gluon_tcgen05,@function
        .size           gluon_tcgen05,(.L_x_77 - gluon_tcgen05)
        .other          gluon_tcgen05,@"STO_CUDA_ENTRY STV_DEFAULT"
gluon_tcgen05:
.text.gluon_tcgen05:
[----:B------:R-:W1:Y:S01]  /*0000*/  LDC R1, c[0x0][0x37c] ;  /* 0x0000df00ff017b82 */ /* 0x000e620000000800 */
[----:B------:R-:W2:Y:S02]  /*0010*/  S2R R0, SR_TID.X ;  /* 0x0000000000007919 */ /* 0x000ea40000002100 */
[----:B--2---:R-:W-:-:S13]  /*0020*/  ISETP.GE.U32.AND P2, PT, R0, 0x20, PT ;  /* 0x000000200000780c */ /* 0x004fda0003f46070 */
[----:B------:R-:W-:Y:S05]  /*0030*/  @P2 BRA `(.L_x_0) ;  /* 0x0000000000b82947 */ /* 0x000fea0003800000 */
[----:B------:R-:W2:Y:S01]  /*0040*/  S2UR UR6, SR_CgaCtaId ;  /* 0x00000000000679c3 */ /* 0x000ea20000008800 */
[----:B------:R-:W-:Y:S01]  /*0050*/  NOP ;  /* 0x0000000000007918 */ /* 0x000fe20000000000 */
[----:B------:R-:W-:Y:S02]  /*0060*/  UMOV UR4, 0x40 ;  /* 0x0000004000047882 */ /* 0x000fe40000000000 */
[----:B--2---:R-:W-:-:S09]  /*0070*/  ULEA UR4, UR6, UR4, 0x18 ;  /* 0x0000000406047291 */ /* 0x004fd2000f8ec0ff */
[----:B------:R-:W2:Y:S01]  /*0080*/  LDS.U8 R2, [UR4] ;  /* 0x00000004ff027984 */ /* 0x000ea20008000000 */
[----:B------:R-:W-:Y:S02]  /*0090*/  UMOV UR4, 0x400 ;  /* 0x0000040000047882 */ /* 0x000fe40000000000 */
[----:B------:R-:W-:Y:S01]  /*00a0*/  ULEA UR4, UR6, UR4, 0x18 ;  /* 0x0000000406047291 */ /* 0x000fe2000f8ec0ff */
[----:B--2---:R-:W-:-:S13]  /*00b0*/  ISETP.NE.AND P0, PT, R2, RZ, PT ;  /* 0x000000ff0200720c */ /* 0x004fda0003f05270 */
[----:B------:R-:W-:Y:S05]  /*00c0*/  @P0 BRA `(.L_x_1) ;  /* 0x00000000007c0947 */ /* 0x000fea0003800000 */
[----:B------:R-:W-:-:S13]  /*00d0*/  ELECT P0, URZ, PT ;  /* 0x0000000000ff782f */ /* 0x000fda0003800000 */
[----:B------:R-:W-:Y:S05]  /*00e0*/  @!P0 BRA `(.L_x_2) ;  /* 0x0000000000848947 */ /* 0x000fea0003800000 */
[----:B------:R-:W-:Y:S01]  /*00f0*/  UMOV UR5, 0x8 ;  /* 0x0000000800057882 */ /* 0x000fe20000000000 */
[----:B------:R-:W-:Y:S02]  /*0100*/  IMAD.MOV.U32 R5, RZ, RZ, 0x1 ;  /* 0x00000001ff057424 */ /* 0x000fe400078e00ff */
[----:B------:R-:W-:Y:S02]  /*0110*/  IMAD.MOV.U32 R3, RZ, RZ, 0xff ;  /* 0x000000ffff037424 */ /* 0x000fe400078e00ff */
[----:B------:R-:W-:Y:S04]  /*0120*/  DEPBAR.LE SB2, 0x36 ;  /* 0x0000ad800000791a */ /* 0x000fe80000000000 */
[----:B------:R-:W2:Y:S02]  /*0130*/  UTCATOMSWS.FIND_AND_SET.ALIGN UP0, UR5, UR5 ;  /* 0x00000005000575e3 */ /* 0x000ea40008000800 */
[----:B--2---:R-:W-:-:S04]  /*0140*/  PLOP3.LUT P0, PT, PT, PT, UP0, 0x80, 0x8 ;  /* 0x000000000008781c */ /* 0x004fc80003f0f008 */
[----:B------:R-:W-:-:S04]  /*0150*/  SEL R2, RZ, 0xffffffff, !P0 ;  /* 0xffffffffff027807 */ /* 0x000fc80004000000 */
[----:B------:R-:W-:Y:S01]  /*0160*/  ISETP.NE.AND P0, PT, R2, RZ, PT ;  /* 0x000000ff0200720c */ /* 0x000fe20003f05270 */
[----:B------:R-:W-:-:S12]  /*0170*/  IMAD.U32 R2, RZ, RZ, UR5 ;  /* 0x00000005ff027e24 */ /* 0x000fd8000f8e00ff */
[----:B------:R-:W-:Y:S05]  /*0180*/  @P0 BRA `(.L_x_3) ;  /* 0x0000000000240947 */ /* 0x000fea0003800000 */
.L_x_4:
[----:B------:R-:W-:Y:S05]  /*0190*/  NANOSLEEP 0x64 ;  /* 0x000000640000795d */ /* 0x000fea0003800000 */
[----:B------:R-:W-:-:S05]  /*01a0*/  UMOV UR5, 0x8 ;  /* 0x0000000800057882 */ /* 0x000fca0000000000 */
[----:B------:R-:W-:Y:S04]  /*01b0*/  DEPBAR.LE SB2, 0x36 ;  /* 0x0000ad800000791a */ /* 0x000fe80000000000 */
[----:B------:R-:W2:Y:S02]  /*01c0*/  UTCATOMSWS.FIND_AND_SET.ALIGN UP0, UR5, UR5 ;  /* 0x00000005000575e3 */ /* 0x000ea40008000800 */
[----:B--2---:R-:W-:-:S04]  /*01d0*/  PLOP3.LUT P0, PT, PT, PT, UP0, 0x80, 0x8 ;  /* 0x000000000008781c */ /* 0x004fc80003f0f008 */
[----:B------:R-:W-:-:S04]  /*01e0*/  SEL R2, RZ, 0xffffffff, !P0 ;  /* 0xffffffffff027807 */ /* 0x000fc80004000000 */
[----:B------:R-:W-:Y:S01]  /*01f0*/  ISETP.NE.AND P0, PT, R2, RZ, PT ;  /* 0x000000ff0200720c */ /* 0x000fe20003f05270 */
[----:B------:R-:W-:-:S12]  /*0200*/  IMAD.U32 R2, RZ, RZ, UR5 ;  /* 0x00000005ff027e24 */ /* 0x000fd8000f8e00ff */
[----:B------:R-:W-:Y:S05]  /*0210*/  @!P0 BRA `(.L_x_4) ;  /* 0xfffffffc00dc8947 */ /* 0x000fea000383ffff */
.L_x_3:
[C---:B------:R-:W-:Y:S01]  /*0220*/  VIADD R4, R2.reuse, 0x10 ;  /* 0x0000001002047836 */ /* 0x040fe20000000000 */
[----:B------:R-:W-:Y:S01]  /*0230*/  UMOV UR5, 0x50 ;  /* 0x0000005000057882 */ /* 0x000fe20000000000 */
[----:B------:R-:W-:Y:S01]  /*0240*/  SHF.L.U32 R3, R3, R2, RZ ;  /* 0x0000000203037219 */ /* 0x000fe200000006ff */
[----:B------:R-:W-:Y:S01]  /*0250*/  ULEA UR5, UR6, UR5, 0x18 ;  /* 0x0000000506057291 */ /* 0x000fe2000f8ec0ff */
[----:B------:R-:W-:Y:S01]  /*0260*/  IMAD.SHL.U32 R2, R2, 0x20, RZ ;  /* 0x0000002002027824 */ /* 0x000fe200078e00ff */
[----:B------:R-:W-:-:S04]  /*0270*/  SHF.L.U32 R4, R5, R4, RZ ;  /* 0x0000000405047219 */ /* 0x000fc800000006ff */
[----:B------:R-:W-:-:S05]  /*0280*/  LOP3.LUT R3, R4, R3, RZ, 0xfc, !PT ;  /* 0x0000000304037212 */ /* 0x000fca00078efcff */
[----:B------:R2:W-:Y:S04]  /*0290*/  ATOMS.OR RZ, [UR5], R3 ;  /* 0x00000003ffff798c */ /* 0x0005e8000b000005 */
[----:B------:R2:W-:Y:S01]  /*02a0*/  STS [UR4], R2 ;  /* 0x00000002ff007988 */ /* 0x0005e20008000804 */
[----:B------:R-:W-:Y:S05]  /*02b0*/  BRA `(.L_x_2) ;  /* 0x0000000000107947 */ /* 0x000fea0003800000 */
.L_x_1:
[----:B------:R-:W-:Y:S01]  /*02c0*/  IMAD.MOV.U32 R3, RZ, RZ, -0x1 ;  /* 0xffffffffff037424 */ /* 0x000fe200078e00ff */
[----:B------:R-:W-:-:S04]  /*02d0*/  MOV R2, 0x300 ;  /* 0x0000030000027802 */ /* 0x000fc80000000f00 */
[----:B------:R2:W-:Y:S03]  /*02e0*/  STS [UR4], R3 ;  /* 0x00000003ff007988 */ /* 0x0005e60008000804 */
[----:B-12---:R-:W-:Y:S05]  /*02f0*/  CALL.REL.NOINC `($__internal_1_$__cuda_sm10x_tcgen05_guardrail_trap_phase_invalid_during_alloc) ;  /* 0x0000002c00cc7944 */ /* 0x006fea0003c00000 */
.L_x_2:
[----:B------:R-:W-:Y:S05]  /*0300*/  WARPSYNC.ALL ;  /* 0x0000000000007948 */ /* 0x000fea0003800000 */
[----:B------:R-:W-:Y:S01]  /*0310*/  NOP ;  /* 0x0000000000007918 */ /* 0x000fe20000000000 */
.L_x_0:
[----:B------:R-:W3:Y:S08]  /*0320*/  S2UR UR4, SR_CgaCtaId ;  /* 0x00000000000479c3 */ /* 0x000ef00000008800 */
[----:B------:R-:W-:Y:S01]  /*0330*/  BAR.SYNC.DEFER_BLOCKING 0x0 ;  /* 0x0000000000007b1d */ /* 0x000fe20000010000 */
[----:B------:R-:W-:-:S05]  /*0340*/  LOP3.LUT R132, R0, 0xff, RZ, 0xc0, !PT ;  /* 0x000000ff00847812 */ /* 0x000fca00078ec0ff */
[----:B------:R-:W-:Y:S02]  /*0350*/  UMOV UR10, 0x400 ;  /* 0x00000400000a7882 */ /* 0x000fe40000000000 */
[----:B------:R-:W4:Y:S08]  /*0360*/  LDC R4, c[0x0][0x398] ;  /* 0x0000e600ff047b82 */ /* 0x000f300000000800 */
[----:B------:R-:W5:Y:S01]  /*0370*/  LDC R12, c[0x0][0x3a0] ;  /* 0x0000e800ff0c7b82 */ /* 0x000f620000000800 */
[----:B---3--:R-:W-:-:S07]  /*0380*/  ULEA UR10, UR4, UR10, 0x18 ;  /* 0x0000000a040a7291 */ /* 0x008fce000f8ec0ff */
[----:B------:R-:W3:Y:S02]  /*0390*/  S2UR UR14, SR_CTAID.Y ;  /* 0x00000000000e79c3 */ /* 0x000ee40000002600 */
[----:B--2---:R-:W2:Y:S06]  /*03a0*/  LDS R3, [UR10] ;  /* 0x0000000aff037984 */ /* 0x004eac0008000800 */
[----:B------:R-:W-:Y:S06]  /*03b0*/  BAR.SYNC.DEFER_BLOCKING 0x0 ;  /* 0x0000000000007b1d */ /* 0x000fec0000010000 */
[----:B------:R-:W-:Y:S05]  /*03c0*/  @P2 BRA `(.L_x_5) ;  /* 0x0000000000182947 */ /* 0x000fea0003800000 */
[----:B------:R-:W-:Y:S01]  /*03d0*/  ELECT P0, URZ, PT ;  /* 0x0000000000ff782f */ /* 0x000fe20003800000 */
[----:B------:R-:W-:Y:S01]  /*03e0*/  IMAD.MOV.U32 R2, RZ, RZ, 0x1 ;  /* 0x00000001ff027424 */ /* 0x000fe200078e00ff */
[----:B------:R-:W-:Y:S01]  /*03f0*/  UMOV UR5, 0x40 ;  /* 0x0000004000057882 */ /* 0x000fe20000000000 */
[----:B------:R-:W-:Y:S01]  /*0400*/  UVIRTCOUNT.DEALLOC.SMPOOL 0x80 ;  /* 0x000000800000784c */ /* 0x000fe20000000000 */
[----:B------:R-:W-:-:S09]  /*0410*/  ULEA UR5, UR4, UR5, 0x18 ;  /* 0x0000000504057291 */ /* 0x000fd2000f8ec0ff */
[----:B------:R5:W-:Y:S03]  /*0420*/  @P0 STS.U8 [UR5], R2 ;  /* 0x00000002ff000988 */ /* 0x000be60008000005 */
.L_x_5:
[----:B------:R-:W5:Y:S01]  /*0430*/  S2UR UR4, SR_CTAID.Z ;  /* 0x00000000000479c3 */ /* 0x000f620000002700 */
[----:B------:R-:W4:Y:S01]  /*0440*/  LDCU UR5, c[0x0][0x370] ;  /* 0x00006e00ff0577ac */ /* 0x000f220008000800 */
[----:B------:R-:W-:Y:S01]  /*0450*/  ISETP.GE.U32.AND P0, PT, R132, 0x20, PT ;  /* 0x000000208400780c */ /* 0x000fe20003f06070 */
[----:B----4-:R-:W-:Y:S01]  /*0460*/  VIADD R4, R4, 0xffffffff ;  /* 0xffffffff04047836 */ /* 0x010fe20000000000 */
[C---:B------:R-:W-:Y:S01]  /*0470*/  ISETP.NE.U32.AND P3, PT, R132.reuse, RZ, PT ;  /* 0x000000ff8400720c */ /* 0x040fe20003f65070 */
[----:B------:R-:W5:Y:S01]  /*0480*/  LDCU UR6, c[0x0][0x374] ;  /* 0x00006e80ff0677ac */ /* 0x000f620008000800 */
[----:B------:R-:W-:Y:S01]  /*0490*/  LEA R10, R132, UR10, 0x2 ;  /* 0x0000000a840a7c11 */ /* 0x000fe2000f8e10ff */
[----:B-----5:R-:W-:Y:S01]  /*04a0*/  VIADD R11, R12, 0xffffffff ;  /* 0xffffffff0c0b7836 */ /* 0x020fe20000000000 */
[----:B------:R-:W4:Y:S01]  /*04b0*/  S2UR UR16, SR_CTAID.X ;  /* 0x00000000001079c3 */ /* 0x000f220000002500 */
[----:B------:R-:W5:Y:S01]  /*04c0*/  LDCU.64 UR12, c[0x0][0x3c0] ;  /* 0x00007800ff0c77ac */ /* 0x000f620008000a00 */
[----:B--2---:R-:W-:Y:S01]  /*04d0*/  R2UR UR11, R3 ;  /* 0x00000000030b72ca */ /* 0x004fe200000e0000 */
[----:B------:R-:W-:Y:S04]  /*04e0*/  BSSY.RECONVERGENT B0, `(.L_x_6) ;  /* 0x0000011000007945 */ /* 0x000fe80003800200 */
[----:B------:R2:W-:Y:S01]  /*04f0*/  @!P0 STS [R10], RZ ;  /* 0x000000ff0a008388 */ /* 0x0005e20000000800 */
[----:B------:R-:W-:-:S03]  /*0500*/  NOP ;  /* 0x0000000000007918 */ /* 0x000fc60000000000 */
[----:B------:R2:W-:Y:S01]  /*0510*/  @!P3 STS [UR10+0x24], R4 ;  /* 0x00002404ff00b988 */ /* 0x0005e2000800080a */
[----:B---3--:R-:W-:-:S03]  /*0520*/  UIMAD UR4, UR4, UR6, UR14 ;  /* 0x00000006040472a4 */ /* 0x008fc6000f8e020e */
[----:B------:R2:W-:Y:S01]  /*0530*/  @!P3 STS [UR10+0x20], R11 ;  /* 0x0000200bff00b988 */ /* 0x0005e2000800080a */
[----:B----4-:R-:W-:-:S04]  /*0540*/  UIMAD UR4, UR4, UR5, UR16 ;  /* 0x00000005040472a4 */ /* 0x010fc8000f8e0210 */
[----:B------:R-:W-:-:S04]  /*0550*/  UIMAD UR4, UR4, 0x180, URZ ;  /* 0x00000180040478a4 */ /* 0x000fc8000f8e02ff */
[----:B-----5:R-:W-:-:S04]  /*0560*/  UIADD3 UR8, UP0, UPT, UR4, UR12, URZ ;  /* 0x0000000c04087290 */ /* 0x020fc8000ff1e0ff */
[----:B------:R-:W-:Y:S01]  /*0570*/  ULEA.HI.X.SX32 UR9, UR4, UR13, 0x1, UP0 ;  /* 0x0000000d04097291 */ /* 0x000fe200080f0eff */
[----:B--2---:R-:W-:Y:S11]  /*0580*/  @P3 BRA `(.L_x_7) ;  /* 0x0000000000183947 */ /* 0x004ff60003800000 */
[----:B------:R-:W2:Y:S01]  /*0590*/  LDS R2, [UR10+0x8] ;  /* 0x0000080aff027984 */ /* 0x000ea20008000800 */
[----:B------:R-:W3:Y:S01]  /*05a0*/  LDC.64 R6, c[0x0][0x380] ;  /* 0x0000e000ff067b82 */ /* 0x000ee20000000a00 */
[----:B------:R-:W-:Y:S02]  /*05b0*/  IMAD.MOV.U32 R3, RZ, RZ, 0x70 ;  /* 0x00000070ff037424 */ /* 0x000fe400078e00ff */
[----:B---3--:R3:W-:Y:S03]  /*05c0*/  STS.64 [UR10], R6 ;  /* 0x00000006ff007988 */ /* 0x0087e60008000a0a */
[----:B--2---:R-:W-:-:S05]  /*05d0*/  LOP3.LUT R2, R2, 0x10, R3, 0xd8, !PT ;  /* 0x0000001002027812 */ /* 0x004fca00078ed803 */
[----:B------:R3:W-:Y:S02]  /*05e0*/  STS [UR10+0x8], R2 ;  /* 0x00000802ff007988 */ /* 0x0007e4000800080a */
.L_x_7:
[----:B------:R-:W-:Y:S05]  /*05f0*/  BSYNC.RECONVERGENT B0 ;  /* 0x0000000000007941 */ /* 0x000fea0003800200 */
.L_x_6:
[----:B------:R-:W-:Y:S04]  /*0600*/  BSSY.RECONVERGENT B0, `(.L_x_8) ;  /* 0x000000a000007945 */ /* 0x000fe80003800200 */
[----:B------:R-:W-:Y:S05]  /*0610*/  @P3 BRA `(.L_x_9) ;  /* 0x0000000000203947 */ /* 0x000fea0003800000 */
[----:B---3--:R-:W2:Y:S01]  /*0620*/  LDS R2, [UR10+0x34] ;  /* 0x0000340aff027984 */ /* 0x008ea20008000800 */
[----:B------:R-:W-:Y:S02]  /*0630*/  IMAD.MOV.U32 R3, RZ, RZ, 0x3f000000 ;  /* 0x3f000000ff037424 */ /* 0x000fe400078e00ff */
[----:B------:R-:W-:Y:S01]  /*0640*/  @!P3 IMAD.MOV.U32 R5, RZ, RZ, 0x7f ;  /* 0x0000007fff05b424 */ /* 0x000fe200078e00ff */
[----:B------:R-:W3:Y:S02]  /*0650*/  @!P3 LDS R6, [UR10+0x38] ;  /* 0x0000380aff06b984 */ /* 0x000ee40008000800 */
[----:B--2---:R-:W-:Y:S02]  /*0660*/  LOP3.LUT R2, R2, 0xff000000, R3, 0xb8, !PT ;  /* 0xff00000002027812 */ /* 0x004fe400078eb803 */
[----:B---3--:R-:W-:-:S03]  /*0670*/  @!P3 LOP3.LUT R3, R6, 0xff, R5, 0xb8, !PT ;  /* 0x000000ff0603b812 */ /* 0x008fc600078eb805 */
[----:B------:R2:W-:Y:S04]  /*0680*/  STS [UR10+0x34], R2 ;  /* 0x00003402ff007988 */ /* 0x0005e8000800080a */
[----:B------:R2:W-:Y:S02]  /*0690*/  @!P3 STS [UR10+0x38], R3 ;  /* 0x00003803ff00b988 */ /* 0x0005e4000800080a */
.L_x_9:
[----:B------:R-:W-:Y:S05]  /*06a0*/  BSYNC.RECONVERGENT B0 ;  /* 0x0000000000007941 */ /* 0x000fea0003800200 */
.L_x_8:
[----:B------:R-:W-:Y:S04]  /*06b0*/  BSSY.RECONVERGENT B0, `(.L_x_10) ;  /* 0x000000e000007945 */ /* 0x000fe80003800200 */
[----:B------:R-:W-:Y:S05]  /*06c0*/  @P3 BRA `(.L_x_11) ;  /* 0x0000000000303947 */ /* 0x000fea0003800000 */
[----:B--2---:R-:W2:Y:S01]  /*06d0*/  LDS R3, [UR10+0x34] ;  /* 0x0000340aff037984 */ /* 0x004ea20008000800 */
[----:B------:R-:W4:Y:S03]  /*06e0*/  LDC.64 R8, c[0x0][0x3a8] ;  /* 0x0000ea00ff087b82 */ /* 0x000f260000000a00 */
[----:B---3--:R-:W3:Y:S01]  /*06f0*/  LDS R2, [UR10+0x1c] ;  /* 0x00001c0aff027984 */ /* 0x008ee20008000800 */
[C---:B----4-:R-:W-:Y:S01]  /*0700*/  SHF.L.U64.HI R6, R8.reuse, 0x1, R9 ;  /* 0x0000000108067819 */ /* 0x050fe20000010209 */
[----:B------:R-:W-:-:S03]  /*0710*/  IMAD.SHL.U32 R5, R8, 0x2, RZ ;  /* 0x0000000208057824 */ /* 0x000fc600078e00ff */
[--C-:B------:R-:W-:Y:S02]  /*0720*/  SHF.R.U32.HI R7, RZ, 0x4, R6.reuse ;  /* 0x00000004ff077819 */ /* 0x100fe40000011606 */
[----:B------:R-:W-:-:S05]  /*0730*/  SHF.R.U64 R5, R5, 0x4, R6 ;  /* 0x0000000405057819 */ /* 0x000fca0000001206 */
[----:B------:R4:W-:Y:S01]  /*0740*/  STS [UR10+0xc], R5 ;  /* 0x00000c05ff007988 */ /* 0x0009e2000800080a */
[----:B--2---:R-:W-:Y:S02]  /*0750*/  LOP3.LUT R3, R3, 0x7, RZ, 0xb8, !PT ;  /* 0x0000000703037812 */ /* 0x004fe400078eb8ff */
[----:B---3--:R-:W-:-:S03]  /*0760*/  LOP3.LUT R2, R2, 0xf, R7, 0xb8, !PT ;  /* 0x0000000f02027812 */ /* 0x008fc600078eb807 */
[----:B------:R4:W-:Y:S04]  /*0770*/  STS [UR10+0x34], R3 ;  /* 0x00003403ff007988 */ /* 0x0009e8000800080a */
[----:B------:R4:W-:Y:S02]  /*0780*/  STS [UR10+0x1c], R2 ;  /* 0x00001c02ff007988 */ /* 0x0009e4000800080a */
.L_x_11:
[----:B------:R-:W-:Y:S05]  /*0790*/  BSYNC.RECONVERGENT B0 ;  /* 0x0000000000007941 */ /* 0x000fea0003800200 */
.L_x_10:
[----:B------:R-:W-:Y:S04]  /*07a0*/  BSSY.RECONVERGENT B1, `(.L_x_12) ;  /* 0x000001a000017945 */ /* 0x000fe80003800200 */
[----:B------:R-:W-:Y:S04]  /*07b0*/  BSSY.RELIABLE B0, `(.L_x_13) ;  /* 0x0000015000007945 */ /* 0x000fe80003800100 */
[----:B------:R-:W-:Y:S05]  /*07c0*/  @P3 BRA `(.L_x_14) ;  /* 0x0000000000203947 */ /* 0x000fea0003800000 */
[----:B--234-:R-:W2:Y:S02]  /*07d0*/  LDS R2, [UR10+0x34] ;  /* 0x0000340aff027984 */ /* 0x01cea40008000800 */
[----:B--2---:R-:W-:-:S05]  /*07e0*/  LOP3.LUT R2, R2, 0x38, RZ, 0xb8, !PT ;  /* 0x0000003802027812 */ /* 0x004fca00078eb8ff */
[----:B------:R2:W-:Y:S01]  /*07f0*/  STS [UR10+0x34], R2 ;  /* 0x00003402ff007988 */ /* 0x0005e2000800080a */
[----:B------:R-:W-:Y:S05]  /*0800*/  @P3 BRA `(.L_x_15) ;  /* 0x0000000000203947 */ /* 0x000fea0003800000 */
[----:B--2---:R-:W2:Y:S01]  /*0810*/  LDS R2, [UR10+0x8] ;  /* 0x0000080aff027984 */ /* 0x004ea20008000800 */
[----:B------:R-:W-:-:S05]  /*0820*/  IMAD.MOV.U32 R3, RZ, RZ, 0x780 ;  /* 0x00000780ff037424 */ /* 0x000fca00078e00ff */
[----:B--2---:R-:W-:-:S05]  /*0830*/  LOP3.LUT R2, R2, 0x500, R3, 0xd8, !PT ;  /* 0x0000050002027812 */ /* 0x004fca00078ed803 */
[----:B------:R5:W-:Y:S02]  /*0840*/  STS [UR10+0x8], R2 ;  /* 0x00000802ff007988 */ /* 0x000be4000800080a */
.L_x_14:
[----:B------:R-:W-:Y:S05]  /*0850*/  @P3 BRA `(.L_x_16) ;  /* 0x0000000000283947 */ /* 0x000fea0003800000 */
[----:B--2345:R-:W2:Y:S02]  /*0860*/  LDS R2, [UR10+0x8] ;  /* 0x0000080aff027984 */ /* 0x03cea40008000800 */
[----:B--2---:R-:W-:-:S05]  /*0870*/  LOP3.LUT R2, R2, 0x1800, RZ, 0xb8, !PT ;  /* 0x0000180002027812 */ /* 0x004fca00078eb8ff */
[----:B------:R3:W-:Y:S02]  /*0880*/  STS [UR10+0x8], R2 ;  /* 0x00000802ff007988 */ /* 0x0007e4000800080a */
.L_x_15:
[----:B------:R-:W-:Y:S05]  /*0890*/  @P3 BREAK.RELIABLE B0 ;  /* 0x0000000000003942 */ /* 0x000fea0003800100 */
[----:B------:R-:W-:Y:S05]  /*08a0*/  @P3 BRA `(.L_x_17) ;  /* 0x0000000000243947 */ /* 0x000fea0003800000 */
[----:B------:R-:W4:Y:S01]  /*08b0*/  LDS R3, [UR10+0x8] ;  /* 0x0000080aff037984 */ /* 0x000f220008000800 */
[----:B--23--:R-:W-:-:S05]  /*08c0*/  IMAD.MOV.U32 R2, RZ, RZ, 0x6000 ;  /* 0x00006000ff027424 */ /* 0x00cfca00078e00ff */
[----:B----4-:R-:W-:-:S04]  /*08d0*/  LOP3.LUT R2, R3, 0x6000, R2, 0xd8, !PT ;  /* 0x0000600003027812 */ /* 0x010fc800078ed802 */
[----:B------:R-:W-:-:S05]  /*08e0*/  LOP3.LUT R2, R2, 0x400000, RZ, 0xb8, !PT ;  /* 0x0040000002027812 */ /* 0x000fca00078eb8ff */
[----:B------:R2:W-:Y:S02]  /*08f0*/  STS [UR10+0x8], R2 ;  /* 0x00000802ff007988 */ /* 0x0005e4000800080a */
.L_x_16:
[----:B------:R-:W-:Y:S05]  /*0900*/  BSYNC.RELIABLE B0 ;  /* 0x0000000000007941 */ /* 0x000fea0003800100 */
.L_x_13:
[----:B--2345:R-:W2:Y:S02]  /*0910*/  @!P3 LDS R2, [UR10+0x8] ;  /* 0x0000080aff02b984 */ /* 0x03cea40008000800 */
[----:B--2---:R-:W-:-:S05]  /*0920*/  @!P3 LOP3.LUT R2, R2, 0x8000, RZ, 0xb8, !PT ;  /* 0x000080000202b812 */ /* 0x004fca00078eb8ff */
[----:B------:R4:W-:Y:S02]  /*0930*/  @!P3 STS [UR10+0x8], R2 ;  /* 0x00000802ff00b988 */ /* 0x0009e4000800080a */
.L_x_17:
[----:B------:R-:W-:Y:S05]  /*0940*/  BSYNC.RECONVERGENT B1 ;  /* 0x0000000000017941 */ /* 0x000fea0003800200 */
.L_x_12:
[----:B------:R-:W-:Y:S05]  /*0950*/  WARPSYNC.ALL ;  /* 0x0000000000007948 */ /* 0x000fea0003800000 */
[----:B------:R-:W-:Y:S01]  /*0960*/  NOP ;  /* 0x0000000000007918 */ /* 0x000fe20000000000 */
[----:B------:R-:W5:Y:S02]  /*0970*/  LDC R5, c[0x0][0x39c] ;  /* 0x0000e700ff057b82 */ /* 0x000f640000000800 */
[----:B-----5:R-:W-:Y:S01]  /*0980*/  VIADD R5, R5, 0xffffffff ;  /* 0xffffffff05057836 */ /* 0x020fe20000000000 */
[----:B------:R-:W-:Y:S06]  /*0990*/  @P0 BRA `(.L_x_18) ;  /* 0x0000000000300947 */ /* 0x000fec0003800000 */
[----:B--234-:R-:W2:Y:S01]  /*09a0*/  S2R R2, SR_LANEID ;  /* 0x0000000000027919 */ /* 0x01cea20000000000 */
[----:B------:R-:W-:Y:S05]  /*09b0*/  WARPSYNC.ALL ;  /* 0x0000000000007948 */ /* 0x000fea0003800000 */
[----:B------:R-:W-:Y:S01]  /*09c0*/  NOP ;  /* 0x0000000000007918 */ /* 0x000fe20000000000 */
[----:B--2---:R-:W-:-:S05]  /*09d0*/  IMAD.SHL.U32 R6, R2, 0x4, RZ ;  /* 0x0000000402067824 */ /* 0x004fca00078e00ff */
[----:B------:R-:W2:Y:S01]  /*09e0*/  LDS R7, [R6+UR10] ;  /* 0x0000000a06077984 */ /* 0x000ea20008000800 */
[----:B------:R-:W-:-:S05]  /*09f0*/  IADD3 R2, P1, PT, R6, UR8, RZ ;  /* 0x0000000806027c10 */ /* 0x000fca000ff3e0ff */
[----:B------:R-:W-:-:S05]  /*0a00*/  IMAD.X R3, RZ, RZ, UR9, P1 ;  /* 0x00000009ff037e24 */ /* 0x000fca00088e06ff */
[----:B--2---:R5:W2:Y:S01]  /*0a10*/  ATOMG.E.EXCH.STRONG.GPU PT, RZ, [R2], R7 ;  /* 0x0000000702ff73a8 */ /* 0x004aa200041ee100 */
[----:B------:R-:W-:-:S04]  /*0a20*/  DEPBAR {5,4,3,2,1,0} ;  /* 0x0000003f0000791a */ /* 0x000fc80000000000 */
[----:B------:R-:W3:Y:S02]  /*0a30*/  CCTL.E.C.LDCU.IV.DEEP [UR8] ;  /* 0x0000000008007540 */ /* 0x000ee40009c08000 */
[----:B---3--:R5:W-:Y:S01]  /*0a40*/  UTMACCTL.IV [UR8] ;  /* 0x00000000080079b9 */ /* 0x008be20008000000 */
[----:B------:R-:W-:Y:S01]  /*0a50*/  NOP ;  /* 0x0000000000007918 */ /* 0x000fe20000000000 */
.L_x_18:
[----:B------:R-:W-:Y:S05]  /*0a60*/  @P0 BRA `(.L_x_19) ;  /* 0x00000000000c0947 */ /* 0x000fea0003800000 */
[----:B------:R0:W-:Y:S01]  /*0a70*/  UTMACMDFLUSH ;  /* 0x00000000000079b7 */ /* 0x0001e20000000000 */
[----:B------:R-:W-:Y:S05]  /*0a80*/  @P0 BRA `(.L_x_19) ;  /* 0x0000000000040947 */ /* 0x000fea0003800000 */
[----:B------:R-:W-:-:S04]  /*0a90*/  DEPBAR.LE SB0, 0x0 ;  /* 0x000080000000791a */ /* 0x000fc80000000000 */
.L_x_19:
[----:B------:R-:W-:Y:S05]  /*0aa0*/  WARPSYNC.ALL ;  /* 0x0000000000007948 */ /* 0x000fea0003800000 */
[----:B------:R-:W-:Y:S01]  /*0ab0*/  NOP ;  /* 0x0000000000007918 */ /* 0x000fe20000000000 */
[----:B--2---:R-:W-:Y:S06]  /*0ac0*/  BAR.SYNC.DEFER_BLOCKING 0x0 ;  /* 0x0000000000007b1d */ /* 0x004fec0000010000 */
[----:B------:R-:W-:Y:S02]  /*0ad0*/  BSSY.RECONVERGENT B1, `(.L_x_20) ;  /* 0x000000b000017945 */ /* 0x000fe40003800200 */
[----:B------:R-:W-:Y:S06]  /*0ae0*/  BAR.SYNC.DEFER_BLOCKING 0x0 ;  /* 0x0000000000007b1d */ /* 0x000fec0000010000 */
[----:B------:R2:W-:Y:S01]  /*0af0*/  @!P0 STS [R10], RZ ;  /* 0x000000ff0a008388 */ /* 0x0005e20000000800 */
[----:B------:R-:W-:Y:S01]  /*0b00*/  NOP ;  /* 0x0000000000007918 */ /* 0x000fe20000000000 */
[----:B------:R-:W-:Y:S05]  /*0b10*/  @P3 BRA `(.L_x_21) ;  /* 0x0000000000183947 */ /* 0x000fea0003800000 */
[----:B---345:R-:W3:Y:S01]  /*0b20*/  LDS R2, [UR10+0x8] ;  /* 0x0000080aff027984 */ /* 0x038ee20008000800 */
[----:B------:R-:W4:Y:S01]  /*0b30*/  LDC.64 R6, c[0x0][0x388] ;  /* 0x0000e200ff067b82 */ /* 0x000f220000000a00 */
[----:B------:R-:W-:Y:S02]  /*0b40*/  IMAD.MOV.U32 R3, RZ, RZ, 0x70 ;  /* 0x00000070ff037424 */ /* 0x000fe400078e00ff */
[----:B----4-:R4:W-:Y:S03]  /*0b50*/  STS.64 [UR10], R6 ;  /* 0x00000006ff007988 */ /* 0x0109e60008000a0a */
[----:B---3--:R-:W-:-:S05]  /*0b60*/  LOP3.LUT R2, R2, 0x10, R3, 0xd8, !PT ;  /* 0x0000001002027812 */ /* 0x008fca00078ed803 */
[----:B------:R4:W-:Y:S02]  /*0b70*/  STS [UR10+0x8], R2 ;  /* 0x00000802ff007988 */ /* 0x0009e4000800080a */
.L_x_21:
[----:B-----5:R-:W-:Y:S05]  /*0b80*/  BSYNC.RECONVERGENT B1 ;  /* 0x0000000000017941 */ /* 0x020fea0003800200 */
.L_x_20:
[----:B------:R-:W-:Y:S04]  /*0b90*/  BSSY.RECONVERGENT B1, `(.L_x_22) ;  /* 0x000000a000017945 */ /* 0x000fe80003800200 */
[----:B------:R-:W-:Y:S05]  /*0ba0*/  @P3 BRA `(.L_x_23) ;  /* 0x0000000000203947 */ /* 0x000fea0003800000 */
[----:B---34-:R-:W3:Y:S01]  /*0bb0*/  LDS R2, [UR10+0x34] ;  /* 0x0000340aff027984 */ /* 0x018ee20008000800 */
[----:B------:R-:W-:Y:S02]  /*0bc0*/  IMAD.MOV.U32 R7, RZ, RZ, 0x3f000000 ;  /* 0x3f000000ff077424 */ /* 0x000fe400078e00ff */
[----:B------:R-:W-:Y:S01]  /*0bd0*/  @!P3 IMAD.MOV.U32 R6, RZ, RZ, 0x7f ;  /* 0x0000007fff06b424 */ /* 0x000fe200078e00ff */
[----:B------:R-:W4:Y:S02]  /*0be0*/  @!P3 LDS R3, [UR10+0x38] ;  /* 0x0000380aff03b984 */ /* 0x000f240008000800 */
[----:B---3--:R-:W-:Y:S02]  /*0bf0*/  LOP3.LUT R2, R2, 0xff000000, R7, 0xb8, !PT ;  /* 0xff00000002027812 */ /* 0x008fe400078eb807 */
[----:B----4-:R-:W-:-:S03]  /*0c00*/  @!P3 LOP3.LUT R3, R3, 0xff, R6, 0xb8, !PT ;  /* 0x000000ff0303b812 */ /* 0x010fc600078eb806 */
[----:B------:R5:W-:Y:S04]  /*0c10*/  STS [UR10+0x34], R2 ;  /* 0x00003402ff007988 */ /* 0x000be8000800080a */
[----:B------:R5:W-:Y:S02]  /*0c20*/  @!P3 STS [UR10+0x38], R3 ;  /* 0x00003803ff00b988 */ /* 0x000be4000800080a */
.L_x_23:
[----:B------:R-:W-:Y:S05]  /*0c30*/  BSYNC.RECONVERGENT B1 ;  /* 0x0000000000017941 */ /* 0x000fea0003800200 */
.L_x_22:
[----:B------:R-:W-:Y:S04]  /*0c40*/  BSSY.RECONVERGENT B1, `(.L_x_24) ;  /* 0x0000004000017945 */ /* 0x000fe80003800200 */
[----:B------:R-:W-:Y:S05]  /*0c50*/  @P3 BRA `(.L_x_25) ;  /* 0x0000000000083947 */ /* 0x000fea0003800000 */
[----:B------:R2:W-:Y:S04]  /*0c60*/  STS [UR10+0x24], R11 ;  /* 0x0000240bff007988 */ /* 0x0005e8000800080a */
[----:B------:R2:W-:Y:S02]  /*0c70*/  STS [UR10+0x20], R5 ;  /* 0x00002005ff007988 */ /* 0x0005e4000800080a */
.L_x_25:
[----:B------:R-:W-:Y:S05]  /*0c80*/  BSYNC.RECONVERGENT B1 ;  /* 0x0000000000017941 */ /* 0x000fea0003800200 */
.L_x_24:
[----:B------:R-:W-:Y:S04]  /*0c90*/  BSSY.RECONVERGENT B1, `(.L_x_26) ;  /* 0x000000e000017945 */ /* 0x000fe80003800200 */
[----:B------:R-:W-:Y:S05]  /*0ca0*/  @P3 BRA `(.L_x_27) ;  /* 0x0000000000303947 */ /* 0x000fea0003800000 */
[----:B-----5:R-:W5:Y:S01]  /*0cb0*/  LDS R3, [UR10+0x34] ;  /* 0x0000340aff037984 */ /* 0x020f620008000800 */
[----:B----4-:R-:W4:Y:S03]  /*0cc0*/  LDC.64 R6, c[0x0][0x3b0] ;  /* 0x0000ec00ff067b82 */ /* 0x010f260000000a00 */
[----:B---3--:R-:W3:Y:S01]  /*0cd0*/  LDS R2, [UR10+0x1c] ;  /* 0x00001c0aff027984 */ /* 0x008ee20008000800 */
[C---:B----4-:R-:W-:Y:S01]  /*0ce0*/  SHF.L.U64.HI R7, R6.reuse, 0x1, R7 ;  /* 0x0000000106077819 */ /* 0x050fe20000010207 */
[----:B------:R-:W-:-:S03]  /*0cf0*/  IMAD.SHL.U32 R6, R6, 0x2, RZ ;  /* 0x0000000206067824 */ /* 0x000fc600078e00ff */
[--C-:B------:R-:W-:Y:S02]  /*0d00*/  SHF.R.U32.HI R9, RZ, 0x4, R7.reuse ;  /* 0x00000004ff097819 */ /* 0x100fe40000011607 */
[----:B------:R-:W-:-:S05]  /*0d10*/  SHF.R.U64 R6, R6, 0x4, R7 ;  /* 0x0000000406067819 */ /* 0x000fca0000001207 */
[----:B------:R4:W-:Y:S01]  /*0d20*/  STS [UR10+0xc], R6 ;  /* 0x00000c06ff007988 */ /* 0x0009e2000800080a */
[----:B-----5:R-:W-:Y:S02]  /*0d30*/  LOP3.LUT R3, R3, 0x7, RZ, 0xb8, !PT ;  /* 0x0000000703037812 */ /* 0x020fe400078eb8ff */
[----:B---3--:R-:W-:-:S03]  /*0d40*/  LOP3.LUT R2, R2, 0xf, R9, 0xb8, !PT ;  /* 0x0000000f02027812 */ /* 0x008fc600078eb809 */
[----:B------:R4:W-:Y:S04]  /*0d50*/  STS [UR10+0x34], R3 ;  /* 0x00003403ff007988 */ /* 0x0009e8000800080a */
[----:B------:R4:W-:Y:S02]  /*0d60*/  STS [UR10+0x1c], R2 ;  /* 0x00001c02ff007988 */ /* 0x0009e4000800080a */
.L_x_27:
[----:B------:R-:W-:Y:S05]  /*0d70*/  BSYNC.RECONVERGENT B1 ;  /* 0x0000000000017941 */ /* 0x000fea0003800200 */
.L_x_26:
[----:B------:R-:W-:Y:S04]  /*0d80*/  BSSY.RECONVERGENT B2, `(.L_x_28) ;  /* 0x000001a000027945 */ /* 0x000fe80003800200 */
[----:B------:R-:W-:Y:S04]  /*0d90*/  BSSY.RELIABLE B1, `(.L_x_29) ;  /* 0x0000015000017945 */ /* 0x000fe80003800100 */
[----:B------:R-:W-:Y:S05]  /*0da0*/  @P3 BRA `(.L_x_30) ;  /* 0x0000000000203947 */ /* 0x000fea0003800000 */
[----:B---345:R-:W3:Y:S02]  /*0db0*/  LDS R2, [UR10+0x34] ;  /* 0x0000340aff027984 */ /* 0x038ee40008000800 */
[----:B---3--:R-:W-:-:S05]  /*0dc0*/  LOP3.LUT R2, R2, 0x38, RZ, 0xb8, !PT ;  /* 0x0000003802027812 */ /* 0x008fca00078eb8ff */
[----:B------:R3:W-:Y:S01]  /*0dd0*/  STS [UR10+0x34], R2 ;  /* 0x00003402ff007988 */ /* 0x0007e2000800080a */
[----:B------:R-:W-:Y:S05]  /*0de0*/  @P3 BRA `(.L_x_31) ;  /* 0x0000000000203947 */ /* 0x000fea0003800000 */
[----:B---3--:R-:W3:Y:S01]  /*0df0*/  LDS R2, [UR10+0x8] ;  /* 0x0000080aff027984 */ /* 0x008ee20008000800 */
[----:B------:R-:W-:-:S05]  /*0e00*/  IMAD.MOV.U32 R3, RZ, RZ, 0x780 ;  /* 0x00000780ff037424 */ /* 0x000fca00078e00ff */
[----:B---3--:R-:W-:-:S05]  /*0e10*/  LOP3.LUT R2, R2, 0x500, R3, 0xd8, !PT ;  /* 0x0000050002027812 */ /* 0x008fca00078ed803 */
[----:B------:R3:W-:Y:S02]  /*0e20*/  STS [UR10+0x8], R2 ;  /* 0x00000802ff007988 */ /* 0x0007e4000800080a */
.L_x_30:
[----:B------:R-:W-:Y:S05]  /*0e30*/  @P3 BRA `(.L_x_32) ;  /* 0x0000000000283947 */ /* 0x000fea0003800000 */
[----:B---345:R-:W3:Y:S02]  /*0e40*/  LDS R2, [UR10+0x8] ;  /* 0x0000080aff027984 */ /* 0x038ee40008000800 */
[----:B---3--:R-:W-:-:S05]  /*0e50*/  LOP3.LUT R2, R2, 0x1800, RZ, 0xb8, !PT ;  /* 0x0000180002027812 */ /* 0x008fca00078eb8ff */
[----:B------:R4:W-:Y:S02]  /*0e60*/  STS [UR10+0x8], R2 ;  /* 0x00000802ff007988 */ /* 0x0009e4000800080a */
.L_x_31:
[----:B------:R-:W-:Y:S05]  /*0e70*/  @P3 BREAK.RELIABLE B1 ;  /* 0x0000000000013942 */ /* 0x000fea0003800100 */
[----:B------:R-:W-:Y:S05]  /*0e80*/  @P3 BRA `(.L_x_33) ;  /* 0x0000000000243947 */ /* 0x000fea0003800000 */
[----:B---34-:R-:W3:Y:S01]  /*0e90*/  LDS R2, [UR10+0x8] ;  /* 0x0000080aff027984 */ /* 0x018ee20008000800 */
[----:B------:R-:W-:-:S05]  /*0ea0*/  IMAD.MOV.U32 R3, RZ, RZ, 0x6000 ;  /* 0x00006000ff037424 */ /* 0x000fca00078e00ff */
[----:B---3--:R-:W-:-:S04]  /*0eb0*/  LOP3.LUT R2, R2, 0x6000, R3, 0xd8, !PT ;  /* 0x0000600002027812 */ /* 0x008fc800078ed803 */
[----:B------:R-:W-:-:S05]  /*0ec0*/  LOP3.LUT R2, R2, 0x400000, RZ, 0xb8, !PT ;  /* 0x0040000002027812 */ /* 0x000fca00078eb8ff */
[----:B------:R3:W-:Y:S02]  /*0ed0*/  STS [UR10+0x8], R2 ;  /* 0x00000802ff007988 */ /* 0x0007e4000800080a */
.L_x_32:
[----:B------:R-:W-:Y:S05]  /*0ee0*/  BSYNC.RELIABLE B1 ;  /* 0x0000000000017941 */ /* 0x000fea0003800100 */
.L_x_29:
[----:B---345:R-:W3:Y:S02]  /*0ef0*/  @!P3 LDS R2, [UR10+0x8] ;  /* 0x0000080aff02b984 */ /* 0x038ee40008000800 */
[----:B---3--:R-:W-:-:S05]  /*0f00*/  @!P3 LOP3.LUT R2, R2, 0x8000, RZ, 0xb8, !PT ;  /* 0x000080000202b812 */ /* 0x008fca00078eb8ff */
[----:B------:R5:W-:Y:S02]  /*0f10*/  @!P3 STS [UR10+0x8], R2 ;  /* 0x00000802ff00b988 */ /* 0x000be4000800080a */
.L_x_33:
[----:B------:R-:W-:Y:S05]  /*0f20*/  BSYNC.RECONVERGENT B2 ;  /* 0x0000000000027941 */ /* 0x000fea0003800200 */
.L_x_28:
[----:B------:R-:W-:Y:S05]  /*0f30*/  WARPSYNC.ALL ;  /* 0x0000000000007948 */ /* 0x000fea0003800000 */
[----:B------:R-:W-:Y:S01]  /*0f40*/  NOP ;  /* 0x0000000000007918 */ /* 0x000fe20000000000 */
[----:B------:R-:W-:-:S04]  /*0f50*/  UIADD3 UR5, UPT, UPT, UR4, 0x80, URZ ;  /* 0x0000008004057890 */ /* 0x000fc8000fffe0ff */
[----:B------:R-:W-:-:S04]  /*0f60*/  UIADD3 UR34, UP0, UPT, UR5, UR12, URZ ;  /* 0x0000000c05227290 */ /* 0x000fc8000ff1e0ff */
[----:B------:R-:W-:Y:S01]  /*0f70*/  ULEA.HI.X.SX32 UR35, UR5, UR13, 0x1, UP0 ;  /* 0x0000000d05237291 */ /* 0x000fe200080f0eff */
[----:B------:R-:W-:Y:S11]  /*0f80*/  @P0 BRA `(.L_x_34) ;  /* 0x0000000000300947 */ /* 0x000ff60003800000 */
[----:B---345:R-:W3:Y:S01]  /*0f90*/  S2R R2, SR_LANEID ;  /* 0x0000000000027919 */ /* 0x038ee20000000000 */
[----:B------:R-:W-:Y:S05]  /*0fa0*/  WARPSYNC.ALL ;  /* 0x0000000000007948 */ /* 0x000fea0003800000 */
[----:B------:R-:W-:Y:S01]  /*0fb0*/  NOP ;  /* 0x0000000000007918 */ /* 0x000fe20000000000 */
[----:B---3--:R-:W-:-:S05]  /*0fc0*/  IMAD.SHL.U32 R6, R2, 0x4, RZ ;  /* 0x0000000402067824 */ /* 0x008fca00078e00ff */
[----:B------:R-:W3:Y:S01]  /*0fd0*/  LDS R7, [R6+UR10] ;  /* 0x0000000a06077984 */ /* 0x000ee20008000800 */
[----:B------:R-:W-:-:S05]  /*0fe0*/  IADD3 R2, P1, PT, R6, UR34, RZ ;  /* 0x0000002206027c10 */ /* 0x000fca000ff3e0ff */
[----:B------:R-:W-:-:S05]  /*0ff0*/  IMAD.X R3, RZ, RZ, UR35, P1 ;  /* 0x00000023ff037e24 */ /* 0x000fca00088e06ff */
[----:B---3--:R3:W4:Y:S01]  /*1000*/  ATOMG.E.EXCH.STRONG.GPU PT, RZ, [R2], R7 ;  /* 0x0000000702ff73a8 */ /* 0x00872200041ee100 */
[----:B------:R-:W-:-:S04]  /*1010*/  DEPBAR {5,4,3,2,1,0} ;  /* 0x0000003f0000791a */ /* 0x000fc80000000000 */
[----:B------:R-:W5:Y:S02]  /*1020*/  CCTL.E.C.LDCU.IV.DEEP [UR34] ;  /* 0x0000000022007540 */ /* 0x000f640009c08000 */
[----:B-----5:R3:W-:Y:S01]  /*1030*/  UTMACCTL.IV [UR34] ;  /* 0x00000000220079b9 */ /* 0x0207e20008000000 */
[----:B------:R-:W-:Y:S01]  /*1040*/  NOP ;  /* 0x0000000000007918 */ /* 0x000fe20000000000 */
.L_x_34:
[----:B------:R-:W-:Y:S05]  /*1050*/  @P0 BRA `(.L_x_35) ;  /* 0x00000000000c0947 */ /* 0x000fea0003800000 */
[----:B------:R0:W-:Y:S01]  /*1060*/  UTMACMDFLUSH ;  /* 0x00000000000079b7 */ /* 0x0001e20000000000 */
[----:B------:R-:W-:Y:S05]  /*1070*/  @P0 BRA `(.L_x_35) ;  /* 0x0000000000040947 */ /* 0x000fea0003800000 */
[----:B------:R-:W-:-:S04]  /*1080*/  DEPBAR.LE SB0, 0x0 ;  /* 0x000080000000791a */ /* 0x000fc80000000000 */
.L_x_35:
[----:B------:R-:W-:Y:S05]  /*1090*/  WARPSYNC.ALL ;  /* 0x0000000000007948 */ /* 0x000fea0003800000 */
[----:B------:R-:W-:Y:S01]  /*10a0*/  NOP ;  /* 0x0000000000007918 */ /* 0x000fe20000000000 */
[----:B----4-:R-:W-:Y:S06]  /*10b0*/  BAR.SYNC.DEFER_BLOCKING 0x0 ;  /* 0x0000000000007b1d */ /* 0x010fec0000010000 */
[----:B------:R-:W-:Y:S02]  /*10c0*/  BSSY.RECONVERGENT B2, `(.L_x_36) ;  /* 0x000000b000027945 */ /* 0x000fe40003800200 */
[----:B------:R-:W-:Y:S06]  /*10d0*/  BAR.SYNC.DEFER_BLOCKING 0x0 ;  /* 0x0000000000007b1d */ /* 0x000fec0000010000 */
[----:B------:R4:W-:Y:S01]  /*10e0*/  @!P0 STS [R10], RZ ;  /* 0x000000ff0a008388 */ /* 0x0009e20000000800 */
[----:B------:R-:W-:Y:S01]  /*10f0*/  NOP ;  /* 0x0000000000007918 */ /* 0x000fe20000000000 */
[----:B------:R-:W-:Y:S05]  /*1100*/  @P3 BRA `(.L_x_37) ;  /* 0x0000000000183947 */ /* 0x000fea0003800000 */
[----:B---3-5:R-:W3:Y:S01]  /*1110*/  LDS R2, [UR10+0x8] ;  /* 0x0000080aff027984 */ /* 0x028ee20008000800 */
[----:B------:R-:W5:Y:S01]  /*1120*/  LDC.64 R6, c[0x0][0x390] ;  /* 0x0000e400ff067b82 */ /* 0x000f620000000a00 */
[----:B------:R-:W-:Y:S02]  /*1130*/  IMAD.MOV.U32 R3, RZ, RZ, 0x70 ;  /* 0x00000070ff037424 */ /* 0x000fe400078e00ff */
[----:B-----5:R5:W-:Y:S03]  /*1140*/  STS.64 [UR10], R6 ;  /* 0x00000006ff007988 */ /* 0x020be60008000a0a */
[----:B---3--:R-:W-:-:S05]  /*1150*/  LOP3.LUT R2, R2, 0x10, R3, 0xd8, !PT ;  /* 0x0000001002027812 */ /* 0x008fca00078ed803 */
[----:B------:R5:W-:Y:S02]  /*1160*/  STS [UR10+0x8], R2 ;  /* 0x00000802ff007988 */ /* 0x000be4000800080a */
.L_x_37:
[----:B---3--:R-:W-:Y:S05]  /*1170*/  BSYNC.RECONVERGENT B2 ;  /* 0x0000000000027941 */ /* 0x008fea0003800200 */
.L_x_36:
[----:B------:R-:W-:Y:S04]  /*1180*/  BSSY.RECONVERGENT B3, `(.L_x_38) ;  /* 0x0000011000037945 */ /* 0x000fe80003800200 */
[----:B------:R-:W-:Y:S04]  /*1190*/  BSSY.RELIABLE B2, `(.L_x_39) ;  /* 0x000000e000027945 */ /* 0x000fe80003800100 */
[----:B------:R-:W-:Y:S05]  /*11a0*/  @P3 BRA `(.L_x_40) ;  /* 0x0000000000243947 */ /* 0x000fea0003800000 */
[----:B-----5:R-:W3:Y:S01]  /*11b0*/  LDS R2, [UR10+0x34] ;  /* 0x0000340aff027984 */ /* 0x020ee20008000800 */
[----:B------:R-:W-:-:S05]  /*11c0*/  IMAD.MOV.U32 R3, RZ, RZ, 0x3f000000 ;  /* 0x3f000000ff037424 */ /* 0x000fca00078e00ff */
[----:B---3--:R-:W-:-:S05]  /*11d0*/  LOP3.LUT R2, R2, 0xff000000, R3, 0xb8, !PT ;  /* 0xff00000002027812 */ /* 0x008fca00078eb803 */
[----:B------:R3:W-:Y:S01]  /*11e0*/  STS [UR10+0x34], R2 ;  /* 0x00003402ff007988 */ /* 0x0007e2000800080a */
[----:B------:R-:W-:Y:S05]  /*11f0*/  @P3 BRA `(.L_x_41) ;  /* 0x00000000001c3947 */ /* 0x000fea0003800000 */
[----:B---3--:R-:W3:Y:S01]  /*1200*/  LDS R2, [UR10+0x38] ;  /* 0x0000380aff027984 */ /* 0x008ee20008000800 */
[----:B------:R-:W-:-:S05]  /*1210*/  IMAD.MOV.U32 R3, RZ, RZ, 0x7f ;  /* 0x0000007fff037424 */ /* 0x000fca00078e00ff */
[----:B---3--:R-:W-:-:S05]  /*1220*/  LOP3.LUT R2, R2, 0xff, R3, 0xb8, !PT ;  /* 0x000000ff02027812 */ /* 0x008fca00078eb803 */
[----:B------:R3:W-:Y:S02]  /*1230*/  STS [UR10+0x38], R2 ;  /* 0x00003802ff007988 */ /* 0x0007e4000800080a */
.L_x_40:
[----:B------:R-:W-:Y:S05]  /*1240*/  @P3 BREAK.RELIABLE B2 ;  /* 0x0000000000023942 */ /* 0x000fea0003800100 */
[----:B------:R-:W-:Y:S05]  /*1250*/  @P3 BRA `(.L_x_42) ;  /* 0x00000000000c3947 */ /* 0x000fea0003800000 */
[----:B------:R2:W-:Y:S02]  /*1260*/  STS [UR10+0x20], R5 ;  /* 0x00002005ff007988 */ /* 0x0005e4000800080a */
.L_x_41:
[----:B------:R-:W-:Y:S05]  /*1270*/  BSYNC.RELIABLE B2 ;  /* 0x0000000000027941 */ /* 0x000fea0003800100 */
.L_x_39:
[----:B------:R2:W-:Y:S02]  /*1280*/  @!P3 STS [UR10+0x24], R4 ;  /* 0x00002404ff00b988 */ /* 0x0005e4000800080a */
.L_x_42:
[----:B------:R-:W-:Y:S05]  /*1290*/  BSYNC.RECONVERGENT B3 ;  /* 0x0000000000037941 */ /* 0x000fea0003800200 */
.L_x_38:
[----:B------:R-:W-:Y:S05]  /*12a0*/  WARPSYNC.ALL ;  /* 0x0000000000007948 */ /* 0x000fea0003800000 */
[----:B------:R-:W-:Y:S01]  /*12b0*/  NOP ;  /* 0x0000000000007918 */ /* 0x000fe20000000000 */
[----:B------:R-:W-:Y:S04]  /*12c0*/  BSSY.RECONVERGENT B3, `(.L_x_43) ;  /* 0x000000e000037945 */ /* 0x000fe80003800200 */
[----:B------:R-:W-:Y:S05]  /*12d0*/  @P3 BRA `(.L_x_44) ;  /* 0x0000000000303947 */ /* 0x000fea0003800000 */
[----:B------:R-:W2:Y:S02]  /*12e0*/  LDS R3, [UR10+0x34] ;  /* 0x0000340aff037984 */ /* 0x000ea40008000800 */
[----:B--2---:R-:W2:Y:S02]  /*12f0*/  LDC.64 R4, c[0x0][0x3b8] ;  /* 0x0000ee00ff047b82 */ /* 0x004ea40000000a00 */
[----:B---3-5:R-:W3:Y:S01]  /*1300*/  LDS R2, [UR10+0x1c] ;  /* 0x00001c0aff027984 */ /* 0x028ee20008000800 */
[C---:B--2---:R-:W-:Y:S01]  /*1310*/  SHF.L.U64.HI R5, R4.reuse, 0x1, R5 ;  /* 0x0000000104057819 */ /* 0x044fe20000010205 */
[----:B------:R-:W-:-:S03]  /*1320*/  IMAD.SHL.U32 R4, R4, 0x2, RZ ;  /* 0x0000000204047824 */ /* 0x000fc600078e00ff */
[--C-:B------:R-:W-:Y:S02]  /*1330*/  SHF.R.U32.HI R7, RZ, 0x4, R5.reuse ;  /* 0x00000004ff077819 */ /* 0x100fe40000011605 */
[----:B------:R-:W-:-:S05]  /*1340*/  SHF.R.U64 R4, R4, 0x4, R5 ;  /* 0x0000000404047819 */ /* 0x000fca0000001205 */
[----:B------:R2:W-:Y:S01]  /*1350*/  STS [UR10+0xc], R4 ;  /* 0x00000c04ff007988 */ /* 0x0005e2000800080a */
[----:B------:R-:W-:Y:S02]  /*1360*/  LOP3.LUT R3, R3, 0x7, RZ, 0xb8, !PT ;  /* 0x0000000703037812 */ /* 0x000fe400078eb8ff */
[----:B---3--:R-:W-:-:S03]  /*1370*/  LOP3.LUT R2, R2, 0xf, R7, 0xb8, !PT ;  /* 0x0000000f02027812 */ /* 0x008fc600078eb807 */
[----:B------:R2:W-:Y:S04]  /*1380*/  STS [UR10+0x34], R3 ;  /* 0x00003403ff007988 */ /* 0x0005e8000800080a */
[----:B------:R2:W-:Y:S02]  /*1390*/  STS [UR10+0x1c], R2 ;  /* 0x00001c02ff007988 */ /* 0x0005e4000800080a */
.L_x_44:
[----:B------:R-:W-:Y:S05]  /*13a0*/  BSYNC.RECONVERGENT B3 ;  /* 0x0000000000037941 */ /* 0x000fea0003800200 */
.L_x_43:
[----:B------:R-:W-:Y:S04]  /*13b0*/  BSSY.RECONVERGENT B4, `(.L_x_45) ;  /* 0x000001a000047945 */ /* 0x000fe80003800200 */
[----:B------:R-:W-:Y:S04]  /*13c0*/  BSSY.RELIABLE B3, `(.L_x_46) ;  /* 0x0000015000037945 */ /* 0x000fe80003800100 */
[----:B------:R-:W-:Y:S05]  /*13d0*/  @P3 BRA `(.L_x_47) ;  /* 0x0000000000203947 */ /* 0x000fea0003800000 */
[----:B--23-5:R-:W2:Y:S02]  /*13e0*/  LDS R2, [UR10+0x34] ;  /* 0x0000340aff027984 */ /* 0x02cea40008000800 */
[----:B--2---:R-:W-:-:S05]  /*13f0*/  LOP3.LUT R2, R2, 0x38, RZ, 0xb8, !PT ;  /* 0x0000003802027812 */ /* 0x004fca00078eb8ff */
[----:B------:R2:W-:Y:S01]  /*1400*/  STS [UR10+0x34], R2 ;  /* 0x00003402ff007988 */ /* 0x0005e2000800080a */
[----:B------:R-:W-:Y:S05]  /*1410*/  @P3 BRA `(.L_x_48) ;  /* 0x0000000000203947 */ /* 0x000fea0003800000 */
[----:B--2---:R-:W2:Y:S01]  /*1420*/  LDS R2, [UR10+0x8] ;  /* 0x0000080aff027984 */ /* 0x004ea20008000800 */
[----:B------:R-:W-:-:S05]  /*1430*/  IMAD.MOV.U32 R3, RZ, RZ, 0x780 ;  /* 0x00000780ff037424 */ /* 0x000fca00078e00ff */
[----:B--2---:R-:W-:-:S05]  /*1440*/  LOP3.LUT R2, R2, 0x500, R3, 0xd8, !PT ;  /* 0x0000050002027812 */ /* 0x004fca00078ed803 */
[----:B------:R2:W-:Y:S02]  /*1450*/  STS [UR10+0x8], R2 ;  /* 0x00000802ff007988 */ /* 0x0005e4000800080a */
.L_x_47:
[----:B------:R-:W-:Y:S05]  /*1460*/  @P3 BRA `(.L_x_49) ;  /* 0x0000000000283947 */ /* 0x000fea0003800000 */
[----:B--23-5:R-:W2:Y:S02]  /*1470*/  LDS R2, [UR10+0x8] ;  /* 0x0000080aff027984 */ /* 0x02cea40008000800 */
[----:B--2---:R-:W-:-:S05]  /*1480*/  LOP3.LUT R2, R2, 0x1800, RZ, 0xb8, !PT ;  /* 0x0000180002027812 */ /* 0x004fca00078eb8ff */
[----:B------:R3:W-:Y:S02]  /*1490*/  STS [UR10+0x8], R2 ;  /* 0x00000802ff007988 */ /* 0x0007e4000800080a */
.L_x_48:
[----:B------:R-:W-:Y:S05]  /*14a0*/  @P3 BREAK.RELIABLE B3 ;  /* 0x0000000000033942 */ /* 0x000fea0003800100 */
[----:B------:R-:W-:Y:S05]  /*14b0*/  @P3 BRA `(.L_x_50) ;  /* 0x0000000000243947 */ /* 0x000fea0003800000 */
[----:B--23--:R-:W2:Y:S01]  /*14c0*/  LDS R2, [UR10+0x8] ;  /* 0x0000080aff027984 */ /* 0x00cea20008000800 */
[----:B------:R-:W-:-:S05]  /*14d0*/  IMAD.MOV.U32 R3, RZ, RZ, 0x6000 ;  /* 0x00006000ff037424 */ /* 0x000fca00078e00ff */
[----:B--2---:R-:W-:-:S04]  /*14e0*/  LOP3.LUT R2, R2, 0x6000, R3, 0xd8, !PT ;  /* 0x0000600002027812 */ /* 0x004fc800078ed803 */
[----:B------:R-:W-:-:S05]  /*14f0*/  LOP3.LUT R2, R2, 0x400000, RZ, 0xb8, !PT ;  /* 0x0040000002027812 */ /* 0x000fca00078eb8ff */
[----:B------:R2:W-:Y:S02]  /*1500*/  STS [UR10+0x8], R2 ;  /* 0x00000802ff007988 */ /* 0x0005e4000800080a */
.L_x_49:
[----:B------:R-:W-:Y:S05]  /*1510*/  BSYNC.RELIABLE B3 ;  /* 0x0000000000037941 */ /* 0x000fea0003800100 */
.L_x_46:
[----:B--23-5:R-:W2:Y:S02]  /*1520*/  @!P3 LDS R2, [UR10+0x8] ;  /* 0x0000080aff02b984 */ /* 0x02cea40008000800 */
[----:B--2---:R-:W-:-:S05]  /*1530*/  @!P3 LOP3.LUT R2, R2, 0x8000, RZ, 0xb8, !PT ;  /* 0x000080000202b812 */ /* 0x004fca00078eb8ff */
[----:B------:R5:W-:Y:S02]  /*1540*/  @!P3 STS [UR10+0x8], R2 ;  /* 0x00000802ff00b988 */ /* 0x000be4000800080a */
.L_x_50:
[----:B------:R-:W-:Y:S05]  /*1550*/  BSYNC.RECONVERGENT B4 ;  /* 0x0000000000047941 */ /* 0x000fea0003800200 */
.L_x_45:
[----:B------:R-:W-:Y:S05]  /*1560*/  WARPSYNC.ALL ;  /* 0x0000000000007948 */ /* 0x000fea0003800000 */
[----:B------:R-:W-:Y:S01]  /*1570*/  NOP ;  /* 0x0000000000007918 */ /* 0x000fe20000000000 */
[----:B------:R-:W-:-:S04]  /*1580*/  UIADD3 UR4, UPT, UPT, UR4, 0x100, URZ ;  /* 0x0000010004047890 */ /* 0x000fc8000fffe0ff */
[----:B------:R-:W-:-:S04]  /*1590*/  UIADD3 UR12, UP0, UPT, UR4, UR12, URZ ;  /* 0x0000000c040c7290 */ /* 0x000fc8000ff1e0ff */
[----:B------:R-:W-:Y:S01]  /*15a0*/  ULEA.HI.X.SX32 UR13, UR4, UR13, 0x1, UP0 ;  /* 0x0000000d040d7291 */ /* 0x000fe200080f0eff */
[----:B------:R-:W-:Y:S11]  /*15b0*/  @P0 BRA `(.L_x_51) ;  /* 0x0000000000300947 */ /* 0x000ff60003800000 */
[----:B--23-5:R-:W2:Y:S01]  /*15c0*/  S2R R2, SR_LANEID ;  /* 0x0000000000027919 */ /* 0x02cea20000000000 */
[----:B------:R-:W-:Y:S05]  /*15d0*/  WARPSYNC.ALL ;  /* 0x0000000000007948 */ /* 0x000fea0003800000 */
[----:B------:R-:W-:Y:S01]  /*15e0*/  NOP ;  /* 0x0000000000007918 */ /* 0x000fe20000000000 */
[----:B--2---:R-:W-:-:S05]  /*15f0*/  IMAD.SHL.U32 R4, R2, 0x4, RZ ;  /* 0x0000000402047824 */ /* 0x004fca00078e00ff */
[----:B------:R-:W2:Y:S01]  /*1600*/  LDS R5, [R4+UR10] ;  /* 0x0000000a04057984 */ /* 0x000ea20008000800 */
[----:B------:R-:W-:-:S05]  /*1610*/  IADD3 R2, P1, PT, R4, UR12, RZ ;  /* 0x0000000c04027c10 */ /* 0x000fca000ff3e0ff */
[----:B------:R-:W-:-:S05]  /*1620*/  IMAD.X R3, RZ, RZ, UR13, P1 ;  /* 0x0000000dff037e24 */ /* 0x000fca00088e06ff */
[----:B--2---:R2:W3:Y:S01]  /*1630*/  ATOMG.E.EXCH.STRONG.GPU PT, RZ, [R2], R5 ;  /* 0x0000000502ff73a8 */ /* 0x0044e200041ee100 */
[----:B------:R-:W-:-:S04]  /*1640*/  DEPBAR {5,4,3,2,1,0} ;  /* 0x0000003f0000791a */ /* 0x000fc80000000000 */
[----:B------:R-:W5:Y:S02]  /*1650*/  CCTL.E.C.LDCU.IV.DEEP [UR12] ;  /* 0x000000000c007540 */ /* 0x000f640009c08000 */
[----:B-----5:R2:W-:Y:S01]  /*1660*/  UTMACCTL.IV [UR12] ;  /* 0x000000000c0079b9 */ /* 0x0205e20008000000 */
[----:B------:R-:W-:Y:S01]  /*1670*/  NOP ;  /* 0x0000000000007918 */ /* 0x000fe20000000000 */
.L_x_51:
[----:B------:R-:W-:Y:S05]  /*1680*/  @P0 BRA `(.L_x_52) ;  /* 0x00000000000c0947 */ /* 0x000fea0003800000 */
[----:B------:R0:W-:Y:S01]  /*1690*/  UTMACMDFLUSH ;  /* 0x00000000000079b7 */ /* 0x0001e20000000000 */
[----:B------:R-:W-:Y:S05]  /*16a0*/  @P0 BRA `(.L_x_52) ;  /* 0x0000000000040947 */ /* 0x000fea0003800000 */
[----:B------:R-:W-:-:S04]  /*16b0*/  DEPBAR.LE SB0, 0x0 ;  /* 0x000080000000791a */ /* 0x000fc80000000000 */
.L_x_52:
[----:B------:R-:W-:Y:S05]  /*16c0*/  WARPSYNC.ALL ;  /* 0x0000000000007948 */ /* 0x000fea0003800000 */
[----:B------:R-:W-:Y:S01]  /*16d0*/  NOP ;  /* 0x0000000000007918 */ /* 0x000fe20000000000 */
[----:B---3--:R-:W-:Y:S01]  /*16e0*/  BAR.SYNC.DEFER_BLOCKING 0x0 ;  /* 0x0000000000007b1d */ /* 0x008fe20000010000 */
[----:B--2--5:R-:W-:Y:S01]  /*16f0*/  SHF.R.U32.HI R2, RZ, 0x5, R0 ;  /* 0x00000005ff027819 */ /* 0x024fe20000011600 */
[----:B------:R-:W-:Y:S01]  /*1700*/  USHF.L.U32 UR14, UR14, 0x8, URZ ;  /* 0x000000080e0e7899 */ /* 0x000fe200080006ff */
[----:B------:R-:W-:Y:S02]  /*1710*/  ISETP.GE.AND P0, PT, R12, 0x1, PT ;  /* 0x000000010c00780c */ /* 0x000fe40003f06270 */
[----:B------:R-:W-:Y:S01]  /*1720*/  R2UR UR15, R2 ;  /* 0x00000000020f72ca */ /* 0x000fe200000e0000 */
[----:B------:R-:W-:Y:S01]  /*1730*/  VOTEU.ALL UP0, P3 ;  /* 0x0000000000ff7886 */ /* 0x000fe20001800000 */
[----:B------:R-:W-:Y:S01]  /*1740*/  UMOV UR4, 0x1 ;  /* 0x0000000100047882 */ /* 0x000fe20000000000 */
[----:B------:R-:W-:Y:S01]  /*1750*/  VOTEU.ALL UP1, P3 ;  /* 0x0000000000ff7886 */ /* 0x000fe20001820000 */
[----:B------:R-:W-:Y:S02]  /*1760*/  BSSY.RECONVERGENT B4, `(.L_x_53) ;  /* 0x000001a000047945 */ /* 0x000fe40003800200 */
[----:B------:R-:W-:-:S04]  /*1770*/  @!UP0 UIADD3 UR6, UPT, UPT, -UR4, 0x100000, URZ ;  /* 0x0010000004068890 */ /* 0x000fc8000fffe1ff */
[----:B------:R-:W-:Y:S02]  /*1780*/  @!UP0 USHF.L.U32 UR7, UR6, 0xb, URZ ;  /* 0x0000000b06078899 */ /* 0x000fe400080006ff */
[----:B------:R-:W-:Y:S02]  /*1790*/  @!UP0 USHF.L.U32 UR6, UR6, 0x1, URZ ;  /* 0x0000000106068899 */ /* 0x000fe400080006ff */
[----:B------:R-:W-:-:S04]  /*17a0*/  @!UP0 UIADD3 UR4, UPT, UPT, -UR4, 0x100000, URZ ;  /* 0x0010000004048890 */ /* 0x000fc8000fffe1ff */
[----:B------:R-:W-:Y:S02]  /*17b0*/  @!UP0 USHF.L.U32 UR5, UR4, 0xb, URZ ;  /* 0x0000000b04058899 */ /* 0x000fe400080006ff */
[----:B------:R-:W-:Y:S01]  /*17c0*/  @!UP0 USHF.L.U32 UR4, UR4, 0x1, URZ ;  /* 0x0000000104048899 */ /* 0x000fe200080006ff */
[----:B------:R-:W-:Y:S01]  /*17d0*/  VOTEU.ALL UP0, P3 ;  /* 0x0000000000ff7886 */ /* 0x000fe20001800000 */
[----:B------:R-:W2:Y:S04]  /*17e0*/  FENCE.VIEW.ASYNC.S ;  /* 0x00000000000073c6 */ /* 0x000ea80000000000 */
[----:B--2---:R2:W3:Y:S02]  /*17f0*/  @!UP0 SYNCS.EXCH.64 URZ, [UR10+0x30000], UR6 ;  /* 0x030000060aff85b2 */ /* 0x0044e40008000100 */
[----:B--2---:R-:W-:-:S02]  /*1800*/  UIADD3 UR6, UPT, UPT, UR10, 0x30010, URZ ;  /* 0x000300100a067890 */ /* 0x004fc4000fffe0ff */
[----:B------:R-:W-:Y:S02]  /*1810*/  USHF.L.U32 UR7, UR16, 0x7, URZ ;  /* 0x0000000710077899 */ /* 0x000fe400080006ff */
[----:B------:R2:W3:Y:S02]  /*1820*/  @!UP1 SYNCS.EXCH.64 URZ, [UR10+0x30010], UR4 ;  /* 0x030010040aff95b2 */ /* 0x0004e40008000100 */
[----:B---3--:R-:W-:Y:S06]  /*1830*/  BAR.SYNC.DEFER_BLOCKING 0x0 ;  /* 0x0000000000007b1d */ /* 0x008fec0000010000 */
[----:B------:R-:W-:Y:S05]  /*1840*/  @P3 BRA `(.L_x_54) ;  /* 0x00000000002c3947 */ /* 0x000fea0003800000 */
[----:B--2---:R-:W-:Y:S02]  /*1850*/  UMOV UR4, 0x1 ;  /* 0x0000000100047882 */ /* 0x004fe40000000000 */
[----:B------:R-:W-:-:S04]  /*1860*/  UIADD3 UR18, UPT, UPT, -UR4, 0x100000, URZ ;  /* 0x0010000004127890 */ /* 0x000fc8000fffe1ff */
[----:B------:R-:W-:Y:S02]  /*1870*/  USHF.L.U32 UR19, UR18, 0xb, URZ ;  /* 0x0000000b12137899 */ /* 0x000fe400080006ff */
[----:B------:R-:W-:Y:S02]  /*1880*/  USHF.L.U32 UR18, UR18, 0x1, URZ ;  /* 0x0000000112127899 */ /* 0x000fe400080006ff */
[----:B------:R-:W-:-:S04]  /*1890*/  UIADD3 UR4, UPT, UPT, -UR4, 0x100000, URZ ;  /* 0x0010000004047890 */ /* 0x000fc8000fffe1ff */
[----:B------:R-:W-:Y:S02]  /*18a0*/  USHF.L.U32 UR5, UR4, 0xb, URZ ;  /* 0x0000000b04057899 */ /* 0x000fe400080006ff */
[----:B------:R-:W-:Y:S01]  /*18b0*/  USHF.L.U32 UR4, UR4, 0x1, URZ ;  /* 0x0000000104047899 */ /* 0x000fe200080006ff */
[----:B------:R-:W2:Y:S03]  /*18c0*/  FENCE.VIEW.ASYNC.S ;  /* 0x00000000000073c6 */ /* 0x000ea60000000000 */
[----:B--2---:R3:W5:Y:S08]  /*18d0*/  SYNCS.EXCH.64 URZ, [UR10+0x30008], UR18 ;  /* 0x030008120aff75b2 */ /* 0x0047700008000100 */
[----:B------:R3:W2:Y:S02]  /*18e0*/  SYNCS.EXCH.64 URZ, [UR10+0x30018], UR4 ;  /* 0x030018040aff75b2 */ /* 0x0006a40008000100 */
[----:B---3--:R-:W-:Y:S01]  /*18f0*/  NOP ;  /* 0x0000000000007918 */ /* 0x008fe20000000000 */
.L_x_54:
[----:B--2---:R-:W-:Y:S05]  /*1900*/  BSYNC.RECONVERGENT B4 ;  /* 0x0000000000047941 */ /* 0x004fea0003800200 */
.L_x_53:
[----:B------:R-:W-:Y:S05]  /*1910*/  @!P0 BRA `(.L_x_55) ;  /* 0x0000000c00648947 */ /* 0x000fea0003800000 */
[----:B-----5:R-:W-:Y:S01]  /*1920*/  BAR.SYNC.DEFER_BLOCKING 0x0 ;  /* 0x0000000000007b1d */ /* 0x020fe20000010000 */
[----:B------:R-:W-:Y:S01]  /*1930*/  ELECT P1, URZ, PT ;  /* 0x0000000000ff782f */ /* 0x000fe20003820000 */
[----:B------:R-:W-:Y:S01]  /*1940*/  @!P3 IMAD.MOV.U32 R2, RZ, RZ, 0x18000 ;  /* 0x00018000ff02b424 */ /* 0x000fe200078e00ff */
[----:B------:R-:W-:Y:S02]  /*1950*/  ULOP3.LUT UR4, UR15, 0x1, URZ, 0xc0, !UPT ;  /* 0x000000010f047892 */ /* 0x000fe4000f8ec0ff */
[----:B------:R-:W-:Y:S01]  /*1960*/  ISETP.LT.U32.AND P1, PT, R132, 0x40, P1 ;  /* 0x000000408400780c */ /* 0x000fe20000f21070 */
[----:B------:R-:W-:Y:S01]  /*1970*/  UMOV UR23, UR7 ;  /* 0x0000000700177c82 */ /* 0x000fe20008000000 */
[----:B------:R-:W-:Y:S02]  /*1980*/  ULEA UR5, UR4, UR10, 0xe ;  /* 0x0000000a04057291 */ /* 0x000fe4000f8e70ff */
[----:B------:R-:W-:Y:S01]  /*1990*/  USHF.L.U32 UR22, UR4, 0x6, URZ ;  /* 0x0000000604167899 */ /* 0x000fe200080006ff */
[----:B------:R-:W-:Y:S01]  /*19a0*/  ELECT P0, URZ, PT ;  /* 0x0000000000ff782f */ /* 0x000fe20003800000 */
[----:B------:R-:W-:-:S03]  /*19b0*/  ULOP3.LUT UR16, UR15, 0x3, URZ, 0xc0, !UPT ;  /* 0x000000030f107892 */ /* 0x000fc6000f8ec0ff */
[----:B------:R-:W-:Y:S01]  /*19c0*/  ISETP.LT.U32.AND P0, PT, R132, 0x80, P0 ;  /* 0x000000808400780c */ /* 0x000fe20000701070 */
[----:B------:R-:W-:-:S03]  /*19d0*/  ULEA UR24, UR16, UR10, 0xe ;  /* 0x0000000a10187291 */ /* 0x000fc6000f8e70ff */
[----:B------:R-:W-:Y:S01]  /*19e0*/  VOTEU.ANY UP0, P1 ;  /* 0x0000000000ff7886 */ /* 0x000fe20000800100 */
[----:B------:R-:W-:Y:S01]  /*19f0*/  ULEA UR26, UR16, UR14, 0x6 ;  /* 0x0000000e101a7291 */ /* 0x000fe2000f8e30ff */
[----:B------:R2:W-:Y:S03]  /*1a00*/  @!P3 SYNCS.ARRIVE.TRANS64 RZ, [UR10+0x30000], R2 ;  /* 0x03000002ffffb9a7 */ /* 0x0005e6000800000a */
[----:B------:R-:W-:Y:S02]  /*1a10*/  @UP0 UIADD3 UR20, UPT, UPT, UR5, 0x20000, URZ ;  /* 0x0002000005140890 */ /* 0x000fe4000fffe0ff */
[----:B------:R-:W-:Y:S01]  /*1a20*/  @UP0 UIADD3 UR21, UPT, UPT, UR10, 0x30000, URZ ;  /* 0x000300000a150890 */ /* 0x000fe2000fffe0ff */
[----:B------:R-:W-:Y:S01]  /*1a30*/  VOTEU.ANY UP0, P1 ;  /* 0x0000000000ff7886 */ /* 0x000fe20000800100 */
[----:B------:R-:W-:Y:S06]  /*1a40*/  BAR.SYNC.DEFER_BLOCKING 0x0 ;  /* 0x0000000000007b1d */ /* 0x000fec0000010000 */
[----:B------:R-:W-:Y:S01]  /*1a50*/  VOTEU.ANY UP1, P0 ;  /* 0x0000000000ff7886 */ /* 0x000fe20000020100 */
[----:B------:R-:W-:-:S04]  /*1a60*/  VOTEU.ANY UP2, P0 ;  /* 0x0000000000ff7886 */ /* 0x000fc80000040100 */
[----:B------:R-:W-:Y:S01]  /*1a70*/  @UP1 UIADD3 UR25, UPT, UPT, UR10, 0x30000, URZ ;  /* 0x000300000a191890 */ /* 0x000fe2000fffe0ff */
[----:B------:R-:W-:Y:S01]  /*1a80*/  @UP1 UMOV UR27, URZ ;  /* 0x000000ff001b1c82 */ /* 0x000fe20008000000 */
[----:B------:R2:W-:Y:S01]  /*1a90*/  @UP0 UTMALDG.2D [UR20], [UR8] ;  /* 0x00000014080005b4 */ /* 0x0005e20008008000 */
[----:B------:R-:W-:Y:S01]  /*1aa0*/  UISETP.NE.U32.AND UP0, UPT, UR15, URZ, UPT ;  /* 0x000000ff0f00728c */ /* 0x000fe2000bf05070 */
[----:B------:R3:W-:Y:S06]  /*1ab0*/  MEMBAR.ALL.CTA ;  /* 0x0000000000007992 */ /* 0x0007ec0000008000 */
[----:B---3--:R-:W3:Y:S02]  /*1ac0*/  FENCE.VIEW.ASYNC.S ;  /* 0x00000000000073c6 */ /* 0x008ee40000000000 */
[----:B---3--:R-:W-:Y:S06]  /*1ad0*/  BAR.SYNC.DEFER_BLOCKING 0x0 ;  /* 0x0000000000007b1d */ /* 0x008fec0000010000 */
[----:B------:R2:W-:Y:S02]  /*1ae0*/  @UP2 UTMALDG.2D [UR24], [UR34] ;  /* 0x00000018220025b4 */ /* 0x0005e40008008000 */
[----:B------:R-:W-:Y:S06]  /*1af0*/  BAR.SYNC.DEFER_BLOCKING 0x0 ;  /* 0x0000000000007b1d */ /* 0x000fec0000010000 */
[----:B------:R-:W3:Y:S02]  /*1b00*/  SYNCS.PHASECHK.TRANS64.TRYWAIT P0, [UR10+0x30000], RZ ;  /* 0x030000ffff0075a7 */ /* 0x000ee4000800110a */
[----:B--23--:R-:W-:Y:S05]  /*1b10*/  @!P0 BRA `(.L_x_56) ;  /* 0x0000001400888947 */ /* 0x00cfea0003800000 */
.L_x_70:
[----:B------:R-:W-:Y:S05]  /*1b20*/  BRA.U UP0, `(.L_x_57) ;  /* 0x0000000100cc7547 */ /* 0x000fea000b800000 */
[----:B------:R-:W-:Y:S02]  /*1b30*/  USHF.R.U32.HI UR18, URZ, 0x4, UR10 ;  /* 0x00000004ff127899 */ /* 0x000fe4000801160a */
[----:B------:R-:W-:Y:S02]  /*1b40*/  UIADD3 UR16, UPT, UPT, UR10, 0x20000, URZ ;  /* 0x000200000a107890 */ /* 0x000fe4000fffe0ff */
[----:B------:R-:W-:Y:S02]  /*1b50*/  USGXT.U32 UR18, UR18, 0xe ;  /* 0x0000000e1212789a */ /* 0x000fe40008000000 */
[----:B------:R-:W-:Y:S02]  /*1b60*/  USHF.R.U32.HI UR16, URZ, 0x4, UR16 ;  /* 0x00000004ff107899 */ /* 0x000fe40008011610 */
[----:B------:R-:W-:Y:S02]  /*1b70*/  UIADD3 UR26, UP0, UPT, UR18, 0x4000080, URZ ;  /* 0x04000080121a7890 */ /* 0x000fe4000ff1e0ff */
[----:B------:R-:W-:Y:S01]  /*1b80*/  USGXT.U32 UR16, UR16, 0xe ;  /* 0x0000000e1010789a */ /* 0x000fe20008000000 */
[----:B------:R-:W-:Y:S01]  /*1b90*/  UMOV UR5, URZ ;  /* 0x000000ff00057c82 */ /* 0x000fe20008000000 */
[----:B------:R-:W-:Y:S01]  /*1ba0*/  UMOV UR4, URZ ;  /* 0x000000ff00047c82 */ /* 0x000fe20008000000 */
[----:B------:R-:W-:-:S02]  /*1bb0*/  UIADD3.X UR27, UPT, UPT, UR5, 0x40004040, URZ, UP0, !UPT ;  /* 0x40004040051b7890 */ /* 0x000fc400087fe4ff */
[----:B------:R-:W-:Y:S02]  /*1bc0*/  UIADD3 UR54, UP0, UPT, UR16, 0x2, URZ ;  /* 0x0000000210367890 */ /* 0x000fe4000ff1e0ff */
[----:B------:R-:W-:Y:S02]  /*1bd0*/  ULOP3.LUT UR18, UR18, 0x4000000, URZ, 0xfc, !UPT ;  /* 0x0400000012127892 */ /* 0x000fe4000f8efcff */
[----:B------:R-:W-:Y:S02]  /*1be0*/  UIADD3.X UR55, UPT, UPT, UR4, 0x40004040, URZ, UP0, !UPT ;  /* 0x4000404004377890 */ /* 0x000fe400087fe4ff */
[----:B------:R-:W-:Y:S02]  /*1bf0*/  UIADD3.64 UR30, UPT, UPT, UR26, 0x80, URZ ;  /* 0x000000801a1e7897 */ /* 0x000fe4000fffe0ff */
[----:B------:R-:W-:Y:S02]  /*1c00*/  UIADD3.64 UR4, UPT, UPT, UR54, 0x2, URZ ;  /* 0x0000000236047897 */ /* 0x000fe4000fffe0ff */
[----:B------:R-:W-:-:S02]  /*1c10*/  UIADD3.64 UR36, UPT, UPT, UR26, 0x100, URZ ;  /* 0x000001001a247897 */ /* 0x000fc4000fffe0ff */
[----:B------:R-:W-:Y:S02]  /*1c20*/  UIADD3.64 UR32, UPT, UPT, UR54, 0x4, URZ ;  /* 0x0000000436207897 */ /* 0x000fe4000fffe0ff */
[----:B------:R-:W-:Y:S02]  /*1c30*/  UIADD3.64 UR40, UPT, UPT, UR26, 0x180, URZ ;  /* 0x000001801a287897 */ /* 0x000fe4000fffe0ff */
[----:B------:R-:W-:Y:S02]  /*1c40*/  UIADD3.64 UR38, UPT, UPT, UR54, 0x3fe, URZ ;  /* 0x000003fe36267897 */ /* 0x000fe4000fffe0ff */
[----:B------:R-:W-:Y:S02]  /*1c50*/  UIADD3.64 UR44, UPT, UPT, UR26, 0x200, URZ ;  /* 0x000002001a2c7897 */ /* 0x000fe4000fffe0ff */
[----:B------:R-:W-:Y:S02]  /*1c60*/  UIADD3.64 UR42, UPT, UPT, UR54, 0x400, URZ ;  /* 0x00000400362a7897 */ /* 0x000fe4000fffe0ff */
[----:B------:R-:W-:-:S02]  /*1c70*/  UIADD3.64 UR48, UPT, UPT, UR26, 0x280, URZ ;  /* 0x000002801a307897 */ /* 0x000fc4000fffe0ff */
[----:B------:R-:W-:Y:S01]  /*1c80*/  UIADD3.64 UR46, UPT, UPT, UR54, 0x402, URZ ;  /* 0x00000402362e7897 */ /* 0x000fe2000fffe0ff */
[----:B------:R-:W-:Y:S01]  /*1c90*/  UMOV UR20, 0x0 ;  /* 0x0000000000147882 */ /* 0x000fe20000000000 */
[----:B------:R-:W-:Y:S01]  /*1ca0*/  UMOV UR21, 0x8410490 ;  /* 0x0841049000157882 */ /* 0x000fe20000000000 */
[----:B------:R-:W-:Y:S01]  /*1cb0*/  UIADD3.64 UR52, UPT, UPT, UR26, 0x300, URZ ;  /* 0x000003001a347897 */ /* 0x000fe2000fffe0ff */
[----:B------:R-:W-:Y:S01]  /*1cc0*/  UMOV UR17, 0x40004040 ;  /* 0x4000404000117882 */ /* 0x000fe20000000000 */
[----:B------:R-:W-:Y:S01]  /*1cd0*/  UIADD3.64 UR50, UPT, UPT, UR54, 0x404, URZ ;  /* 0x0000040436327897 */ /* 0x000fe2000fffe0ff */
[----:B------:R-:W-:Y:S01]  /*1ce0*/  UMOV UR19, 0x40004040 ;  /* 0x4000404000137882 */ /* 0x000fe20000000000 */
[----:B------:R-:W-:Y:S01]  /*1cf0*/  UMOV UR22, 0x0 ;  /* 0x0000000000167882 */ /* 0x000fe20000000000 */
[----:B------:R-:W-:Y:S01]  /*1d00*/  UMOV UR23, 0x8410490 ;  /* 0x0841049000177882 */ /* 0x000fe20000000000 */
[----:B------:R-:W-:Y:S01]  /*1d10*/  UMOV UR24, 0x0 ;  /* 0x0000000000187882 */ /* 0x000fe20000000000 */
[----:B------:R-:W-:Y:S01]  /*1d20*/  UMOV UR25, 0x8410490 ;  /* 0x0841049000197882 */ /* 0x000fe20000000000 */
[----:B------:R2:W-:Y:S01]  /*1d30*/  UTCHMMA gdesc[UR16], gdesc[UR18], tmem[UR11], tmem[UR20], idesc[UR21], !UPT ;  /* 0x00ff1412100075ea */ /* 0x0005e2000f80000b */
[----:B------:R-:W-:Y:S01]  /*1d40*/  UMOV UR28, 0x0 ;  /* 0x00000000001c7882 */ /* 0x000fe20000000000 */
[----:B------:R-:W-:Y:S01]  /*1d50*/  UMOV UR29, 0x8410490 ;  /* 0x08410490001d7882 */ /* 0x000fe20000000000 */
[----:B------:R2:W-:Y:S01]  /*1d60*/  UTCHMMA gdesc[UR54], gdesc[UR26], tmem[UR11], tmem[UR22], idesc[UR23], UPT ;  /* 0x00ff161a360075ea */ /* 0x0005e2000b80000b */
        /* <DEDUP_REMOVED lines=12> */
[----:B------:R2:W-:Y:S01]  /*1e30*/  UTCHMMA gdesc[UR46], gdesc[UR48], tmem[UR11], tmem[UR60], idesc[UR61], UPT ;  /* 0x00ff3c302e0075ea */ /* 0x0005e2000b80000b */
[----:B------:R2:W-:Y:S01]  /*1e40*/  UTCHMMA gdesc[UR50], gdesc[UR52], tmem[UR11], tmem[UR62], idesc[UR63], UPT ;  /* 0x00ff3e34320075ea */ /* 0x0005e2000b80000b */
[----:B------:R-:W-:Y:S01]  /*1e50*/  NOP ;  /* 0x0000000000007918 */ /* 0x000fe20000000000 */
.L_x_57:
[----:B------:R-:W-:Y:S01]  /*1e60*/  ELECT P0, URZ, PT ;  /* 0x0000000000ff782f */ /* 0x000fe20003800000 */
[----:B--2---:R-:W-:Y:S01]  /*1e70*/  UMOV UR4, UR6 ;  /* 0x0000000600047c82 */ /* 0x004fe20008000000 */
[----:B------:R-:W-:Y:S02]  /*1e80*/  UMOV UR5, URZ ;  /* 0x000000ff00057c82 */ /* 0x000fe40008000000 */
[----:B------:R-:W-:-:S13]  /*1e90*/  ISETP.LT.U32.AND P0, PT, R132, 0x20, P0 ;  /* 0x000000208400780c */ /* 0x000fda0000701070 */
[----:B------:R-:W-:Y:S01]  /*1ea0*/  VOTEU.ANY UP0, P0 ;  /* 0x0000000000ff7886 */ /* 0x000fe20000000100 */
[----:B------:R-:W-:Y:S01]  /*1eb0*/  VOTEU.ANY UP1, P0 ;  /* 0x0000000000ff7886 */ /* 0x000fe20000020100 */
[----:B------:R-:W-:-:S03]  /*1ec0*/  ISETP.GE.U32.AND P0, PT, R12, 0x81, PT ;  /* 0x000000810c00780c */ /* 0x000fc60003f06070 */
[----:B------:R-:W-:Y:S02]  /*1ed0*/  @UP0 UMOV UR4, UR4 ;  /* 0x0000000400040c82 */ /* 0x000fe40008000000 */
[----:B------:R2:W-:Y:S01]  /*1ee0*/  @UP1 UTCBAR [UR4], URZ ;  /* 0x000000ff040013e9 */ /* 0x0005e200080000ff */
[----:B------:R-:W-:Y:S06]  /*1ef0*/  BAR.SYNC.DEFER_BLOCKING 0x0 ;  /* 0x0000000000007b1d */ /* 0x000fec0000010000 */
[----:B------:R-:W3:Y:S02]  /*1f00*/  SYNCS.PHASECHK.TRANS64.TRYWAIT P1, [UR10+0x30010], RZ ;  /* 0x030010ffff0075a7 */ /* 0x000ee4000802110a */
[----:B--23--:R-:W-:Y:S05]  /*1f10*/  @!P1 BRA `(.L_x_58) ;  /* 0x0000001000949947 */ /* 0x00cfea0003800000 */
.L_x_71:
[----:B------:R-:W-:Y:S01]  /*1f20*/  IMAD.MOV.U32 R2, RZ, RZ, RZ ;  /* 0x000000ffff027224 */ /* 0x000fe200078e00ff */
[----:B------:R-:W-:Y:S06]  /*1f30*/  @!P0 BRA `(.L_x_55) ;  /* 0x0000000400dc8947 */ /* 0x000fec0003800000 */
[----:B------:R-:W2:Y:S01]  /*1f40*/  LDCU UR36, c[0x0][0x3a0] ;  /* 0x00007400ff2477ac */ /* 0x000ea20008000800 */
[----:B------:R-:W-:Y:S01]  /*1f50*/  UMOV UR16, 0x1 ;  /* 0x0000000100107882 */ /* 0x000fe20000000000 */
[----:B------:R-:W-:-:S05]  /*1f60*/  UMOV UR31, 0x80 ;  /* 0x00000080001f7882 */ /* 0x000fca0000000000 */
.L_x_62:
[----:B------:R-:W-:Y:S01]  /*1f70*/  BAR.SYNC.DEFER_BLOCKING 0x0 ;  /* 0x0000000000007b1d */ /* 0x000fe20000010000 */
[----:B------:R-:W-:Y:S01]  /*1f80*/  ULEA UR37, UR16, UR10, 0x3 ;  /* 0x0000000a10257291 */ /* 0x000fe2000f8e18ff */
[----:B------:R-:W-:Y:S01]  /*1f90*/  @!P3 IMAD.MOV.U32 R3, RZ, RZ, 0x18000 ;  /* 0x00018000ff03b424 */ /* 0x000fe200078e00ff */
[----:B------:R-:W-:Y:S01]  /*1fa0*/  ELECT P1, URZ, PT ;  /* 0x0000000000ff782f */ /* 0x000fe20003820000 */
[----:B------:R-:W-:-:S03]  /*1fb0*/  ULEA UR4, UR16, UR10, 0xf ;  /* 0x0000000a10047291 */ /* 0x000fc6000f8e78ff */
[----:B------:R-:W-:Y:S01]  /*1fc0*/  ISETP.LT.U32.AND P1, PT, R132, 0x40, P1 ;  /* 0x000000408400780c */ /* 0x000fe20000f21070 */
[----:B------:R-:W-:Y:S02]  /*1fd0*/  ULOP3.LUT UR5, UR15, 0x1, URZ, 0xc0, !UPT ;  /* 0x000000010f057892 */ /* 0x000fe4000f8ec0ff */
[----:B------:R-:W-:Y:S02]  /*1fe0*/  UIADD3 UR17, UPT, UPT, UR4, 0x20000, URZ ;  /* 0x0002000004117890 */ /* 0x000fe4000fffe0ff */
[----:B------:R-:W-:Y:S02]  /*1ff0*/  ULEA UR6, UR5, UR31, 0x6 ;  /* 0x0000001f05067291 */ /* 0x000fe4000f8e30ff */
[----:B------:R-:W-:Y:S01]  /*2000*/  ULEA UR4, UR5, UR17, 0xe ;  /* 0x0000001105047291 */ /* 0x000fe2000f8e70ff */
[----:B------:R-:W-:Y:S01]  /*2010*/  ELECT P0, URZ, PT ;  /* 0x0000000000ff782f */ /* 0x000fe20003800000 */
[----:B------:R-:W-:-:S04]  /*2020*/  ULEA UR18, UR16, UR10, 0x10 ;  /* 0x0000000a10127291 */ /* 0x000fc8000f8e80ff */
[----:B------:R-:W-:Y:S01]  /*2030*/  VOTEU.ANY UP0, P1 ;  /* 0x0000000000ff7886 */ /* 0x000fe20000800100 */
[----:B------:R-:W-:Y:S01]  /*2040*/  ISETP.LT.U32.AND P0, PT, R132, 0x80, P0 ;  /* 0x000000808400780c */ /* 0x000fe20000701070 */
[----:B------:R-:W-:Y:S01]  /*2050*/  ULOP3.LUT UR30, UR15, 0x3, URZ, 0xc0, !UPT ;  /* 0x000000030f1e7892 */ /* 0x000fe2000f8ec0ff */
[----:B------:R3:W-:Y:S02]  /*2060*/  @!P3 SYNCS.ARRIVE.TRANS64 RZ, [UR37+0x30000], R3 ;  /* 0x03000003ffffb9a7 */ /* 0x0007e40008000025 */
[----:B------:R-:W-:Y:S01]  /*2070*/  @UP0 UIADD3 UR5, UPT, UPT, UR37, 0x30000, URZ ;  /* 0x0003000025050890 */ /* 0x000fe2000fffe0ff */
[----:B------:R-:W-:Y:S01]  /*2080*/  VOTEU.ANY UP0, P1 ;  /* 0x0000000000ff7886 */ /* 0x000fe20000800100 */
[----:B------:R-:W-:Y:S01]  /*2090*/  BAR.SYNC.DEFER_BLOCKING 0x0 ;  /* 0x0000000000007b1d */ /* 0x000fe20000010000 */
[----:B------:R-:W-:Y:S02]  /*20a0*/  ULEA UR28, UR30, UR18, 0xe ;  /* 0x000000121e1c7291 */ /* 0x000fe4000f8e70ff */
[----:B------:R-:W-:Y:S01]  /*20b0*/  ULEA UR30, UR30, UR14, 0x6 ;  /* 0x0000000e1e1e7291 */ /* 0x000fe2000f8e30ff */
[----:B---3--:R-:W-:-:S03]  /*20c0*/  IMAD.U32 R3, R2, -0x80000000, RZ ;  /* 0x8000000002037824 */ /* 0x008fc600078e00ff */
[----:B------:R-:W-:-:S05]  /*20d0*/  VOTEU.ANY UP1, P0 ;  /* 0x0000000000ff7886 */ /* 0x000fca0000020100 */
[----:B------:R-:W-:Y:S01]  /*20e0*/  @UP1 UIADD3 UR29, UPT, UPT, UR37, 0x30000, URZ ;  /* 0x00030000251d1890 */ /* 0x000fe2000fffe0ff */
[----:B------:R-:W-:Y:S01]  /*20f0*/  VOTEU.ANY UP1, P0 ;  /* 0x0000000000ff7886 */ /* 0x000fe20000020100 */
[----:B------:R3:W-:Y:S01]  /*2100*/  @UP0 UTMALDG.2D [UR4], [UR8] ;  /* 0x00000004080005b4 */ /* 0x0007e20008008000 */
[----:B------:R-:W-:Y:S01]  /*2110*/  UISETP.NE.U32.AND UP0, UPT, UR15, URZ, UPT ;  /* 0x000000ff0f00728c */ /* 0x000fe2000bf05070 */
[----:B------:R5:W-:Y:S06]  /*2120*/  MEMBAR.ALL.CTA ;  /* 0x0000000000007992 */ /* 0x000bec0000008000 */
[----:B-----5:R-:W5:Y:S02]  /*2130*/  FENCE.VIEW.ASYNC.S ;  /* 0x00000000000073c6 */ /* 0x020f640000000000 */
[----:B-----5:R-:W-:Y:S06]  /*2140*/  BAR.SYNC.DEFER_BLOCKING 0x0 ;  /* 0x0000000000007b1d */ /* 0x020fec0000010000 */
[----:B------:R3:W-:Y:S02]  /*2150*/  @UP1 UTMALDG.2D [UR28], [UR34] ;  /* 0x0000001c220015b4 */ /* 0x0007e40008008000 */
[----:B------:R-:W-:Y:S06]  /*2160*/  BAR.SYNC.DEFER_BLOCKING 0x0 ;  /* 0x0000000000007b1d */ /* 0x000fec0000010000 */
[----:B------:R-:W5:Y:S02]  /*2170*/  SYNCS.PHASECHK.TRANS64.TRYWAIT P0, [UR37+0x30000], R3 ;  /* 0x03000003ff0075a7 */ /* 0x000f640008001125 */
[----:B---3-5:R-:W-:Y:S05]  /*2180*/  @!P0 BRA `(.L_x_59) ;  /* 0x0000001000048947 */ /* 0x028fea0003800000 */
.L_x_72:
[----:B------:R-:W-:Y:S05]  /*2190*/  BRA.U UP0, `(.L_x_60) ;  /* 0x0000000100f87547 */ /* 0x000fea000b800000 */
[----:B------:R-:W-:Y:S02]  /*21a0*/  USHF.R.U32.HI UR17, URZ, 0x4, UR17 ;  /* 0x00000004ff117899 */ /* 0x000fe40008011611 */
[----:B------:R-:W-:Y:S02]  /*21b0*/  USHF.R.U32.HI UR6, URZ, 0x4, UR18 ;  /* 0x00000004ff067899 */ /* 0x000fe40008011612 */
[----:B------:R-:W-:Y:S02]  /*21c0*/  USGXT.U32 UR22, UR17, 0xe ;  /* 0x0000000e1116789a */ /* 0x000fe40008000000 */
[----:B------:R-:W-:Y:S02]  /*21d0*/  USGXT.U32 UR6, UR6, 0xe ;  /* 0x0000000e0606789a */ /* 0x000fe40008000000 */
[----:B------:R-:W-:Y:S02]  /*21e0*/  UIADD3 UR26, UP0, UPT, UR22, 0x2, URZ ;  /* 0x00000002161a7890 */ /* 0x000fe4000ff1e0ff */
[----:B------:R-:W-:Y:S01]  /*21f0*/  UIADD3 UR24, UP1, UPT, UR6, 0x4000080, URZ ;  /* 0x0400008006187890 */ /* 0x000fe2000ff3e0ff */
[----:B------:R-:W-:Y:S01]  /*2200*/  UMOV UR4, URZ ;  /* 0x000000ff00047c82 */ /* 0x000fe20008000000 */
[----:B------:R-:W-:Y:S01]  /*2210*/  UMOV UR5, URZ ;  /* 0x000000ff00057c82 */ /* 0x000fe20008000000 */
[----:B------:R-:W-:-:S02]  /*2220*/  UIADD3.X UR27, UPT, UPT, UR4, 0x40004040, URZ, UP0, !UPT ;  /* 0x40004040041b7890 */ /* 0x000fc400087fe4ff */
[----:B------:R-:W-:Y:S02]  /*2230*/  UIADD3 UR50, UP3, UPT, UR26, 0x2, URZ ;  /* 0x000000021a327890 */ /* 0x000fe4000ff7e0ff */
[----:B------:R-:W-:Y:S02]  /*2240*/  UIADD3.X UR25, UPT, UPT, UR5, 0x40004040, URZ, UP1, !UPT ;  /* 0x4000404005197890 */ /* 0x000fe40008ffe4ff */
[----:B------:R-:W-:Y:S02]  /*2250*/  UIADD3 UR52, UP2, UPT, UR24, 0x80, URZ ;  /* 0x0000008018347890 */ /* 0x000fe4000ff5e0ff */
[----:B------:R-:W-:Y:S02]  /*2260*/  UIADD3 UR54, UP6, UPT, UR26, 0x4, URZ ;  /* 0x000000041a367890 */ /* 0x000fe4000ffde0ff */
[----:B------:R-:W-:Y:S02]  /*2270*/  UIADD3 UR56, UP5, UPT, UR24, 0x100, URZ ;  /* 0x0000010018387890 */ /* 0x000fe4000ffbe0ff */
[----:B------:R-:W-:-:S02]  /*2280*/  UIADD3 UR58, UP1, UPT, UR26, 0x3fe, URZ ;  /* 0x000003fe1a3a7890 */ /* 0x000fc4000ff3e0ff */
[----:B------:R-:W-:Y:S02]  /*2290*/  ULOP3.LUT UR4, UR6, 0x4000000, URZ, 0xfc, !UPT ;  /* 0x0400000006047892 */ /* 0x000fe4000f8efcff */
[----:B------:R-:W-:Y:S02]  /*22a0*/  UIADD3 UR60, UP0, UPT, UR24, 0x180, URZ ;  /* 0x00000180183c7890 */ /* 0x000fe4000ff1e0ff */
[----:B------:R-:W-:Y:S02]  /*22b0*/  UIADD3.X UR51, UPT, UPT, UR27, URZ, URZ, UP3, !UPT ;  /* 0x000000ff1b337290 */ /* 0x000fe40009ffe4ff */
[----:B------:R-:W-:Y:S02]  /*22c0*/  UIADD3 UR62, UP4, UPT, UR26, 0x400, URZ ;  /* 0x000004001a3e7890 */ /* 0x000fe4000ff9e0ff */
[----:B------:R-:W-:Y:S02]  /*22d0*/  UIADD3 UR64, UP3, UPT, UR24, 0x200, URZ ;  /* 0x0000020018407890 */ /* 0x000fe4000ff7e0ff */
[----:B------:R-:W-:-:S02]  /*22e0*/  UIADD3.X UR53, UPT, UPT, UR25, URZ, URZ, UP2, !UPT ;  /* 0x000000ff19357290 */ /* 0x000fc400097fe4ff */
[----:B------:R-:W-:Y:S02]  /*22f0*/  UIADD3.X UR55, UPT, UPT, UR27, URZ, URZ, UP6, !UPT ;  /* 0x000000ff1b377290 */ /* 0x000fe4000b7fe4ff */
[----:B------:R-:W-:Y:S02]  /*2300*/  UIADD3 UR66, UP2, UPT, UR26, 0x402, URZ ;  /* 0x000004021a427890 */ /* 0x000fe4000ff5e0ff */
[----:B------:R-:W-:Y:S02]  /*2310*/  UIADD3 UR68, UP6, UPT, UR24, 0x280, URZ ;  /* 0x0000028018447890 */ /* 0x000fe4000ffde0ff */
[----:B------:R-:W-:Y:S02]  /*2320*/  UIADD3.X UR57, UPT, UPT, UR25, URZ, URZ, UP5, !UPT ;  /* 0x000000ff19397290 */ /* 0x000fe4000affe4ff */
[----:B------:R-:W-:Y:S02]  /*2330*/  UIADD3.X UR59, UPT, UPT, UR27, URZ, URZ, UP1, !UPT ;  /* 0x000000ff1b3b7290 */ /* 0x000fe40008ffe4ff */
[----:B------:R-:W-:-:S02]  /*2340*/  UIADD3 UR28, UP5, UPT, UR26, 0x404, URZ ;  /* 0x000004041a1c7890 */ /* 0x000fc4000ffbe0ff */
[----:B------:R-:W-:Y:S02]  /*2350*/  UIADD3 UR32, UP1, UPT, UR24, 0x300, URZ ;  /* 0x0000030018207890 */ /* 0x000fe4000ff3e0ff */
[----:B------:R-:W-:Y:S02]  /*2360*/  UIADD3.X UR61, UPT, UPT, UR25, URZ, URZ, UP0, !UPT ;  /* 0x000000ff193d7290 */ /* 0x000fe400087fe4ff */
[----:B------:R-:W-:Y:S02]  /*2370*/  UIADD3.X UR63, UPT, UPT, UR27, URZ, URZ, UP4, !UPT ;  /* 0x000000ff1b3f7290 */ /* 0x000fe4000a7fe4ff */
[----:B------:R-:W-:Y:S02]  /*2380*/  UIADD3.X UR65, UPT, UPT, UR25, URZ, URZ, UP3, !UPT ;  /* 0x000000ff19417290 */ /* 0x000fe40009ffe4ff */
[----:B------:R-:W-:Y:S02]  /*2390*/  UIADD3.X UR67, UPT, UPT, UR27, URZ, URZ, UP2, !UPT ;  /* 0x000000ff1b437290 */ /* 0x000fe400097fe4ff */
[----:B------:R-:W-:Y:S01]  /*23a0*/  UIADD3.X UR69, UPT, UPT, UR25, URZ, URZ, UP6, !UPT ;  /* 0x000000ff19457290 */ /* 0x000fe2000b7fe4ff */
[----:B------:R-:W-:Y:S01]  /*23b0*/  UMOV UR20, 0x0 ;  /* 0x0000000000147882 */ /* 0x000fe20000000000 */
[----:B------:R-:W-:Y:S01]  /*23c0*/  UMOV UR21, 0x8410490 ;  /* 0x0841049000157882 */ /* 0x000fe20000000000 */
[----:B------:R-:W-:Y:S01]  /*23d0*/  UMOV UR23, 0x40004040 ;  /* 0x4000404000177882 */ /* 0x000fe20000000000 */
[----:B------:R-:W-:Y:S01]  /*23e0*/  UMOV UR5, 0x40004040 ;  /* 0x4000404000057882 */ /* 0x000fe20000000000 */
[----:B------:R-:W-:Y:S01]  /*23f0*/  UIADD3.X UR29, UPT, UPT, UR27, URZ, URZ, UP5, !UPT ;  /* 0x000000ff1b1d7290 */ /* 0x000fe2000affe4ff */
[----:B------:R3:W-:Y:S01]  /*2400*/  UTCHMMA gdesc[UR22], gdesc[UR4], tmem[UR11], tmem[UR20], idesc[UR21], UPT ;  /* 0x00ff1404160075ea */ /* 0x0007e2000b80000b */
[----:B------:R-:W-:Y:S01]  /*2410*/  UIADD3.X UR33, UPT, UPT, UR25, URZ, URZ, UP1, !UPT ;  /* 0x000000ff19217290 */ /* 0x000fe20008ffe4ff */
[----:B------:R-:W-:Y:S01]  /*2420*/  UMOV UR18, 0x0 ;  /* 0x0000000000127882 */ /* 0x000fe20000000000 */
[----:B------:R-:W-:Y:S01]  /*2430*/  UMOV UR19, 0x8410490 ;  /* 0x0841049000137882 */ /* 0x000fe20000000000 */
[----:B------:R-:W-:Y:S01]  /*2440*/  UMOV UR44, 0x0 ;  /* 0x00000000002c7882 */ /* 0x000fe20000000000 */
[----:B------:R-:W-:Y:S01]  /*2450*/  UMOV UR45, 0x8410490 ;  /* 0x08410490002d7882 */ /* 0x000fe20000000000 */
        /* <DEDUP_REMOVED lines=18> */
.L_x_60:
[----:B------:R-:W-:Y:S01]  /*2580*/  ELECT P0, URZ, PT ;  /* 0x0000000000ff782f */ /* 0x000fe20003800000 */
[----:B---3--:R-:W-:-:S03]  /*2590*/  UIADD3 UR4, UPT, UPT, UR37, 0x30010, URZ ;  /* 0x0003001025047890 */ /* 0x008fc6000fffe0ff */
[----:B------:R-:W-:Y:S01]  /*25a0*/  ISETP.LT.U32.AND P0, PT, R132, 0x20, P0 ;  /* 0x000000208400780c */ /* 0x000fe20000701070 */
[----:B------:R-:W-:-:S12]  /*25b0*/  UMOV UR5, URZ ;  /* 0x000000ff00057c82 */ /* 0x000fd80008000000 */
[----:B------:R-:W-:Y:S01]  /*25c0*/  VOTEU.ANY UP0, P0 ;  /* 0x0000000000ff7886 */ /* 0x000fe20000000100 */
[----:B------:R-:W-:-:S04]  /*25d0*/  VOTEU.ANY UP1, P0 ;  /* 0x0000000000ff7886 */ /* 0x000fc80000020100 */
[----:B------:R-:W-:Y:S02]  /*25e0*/  @UP0 UMOV UR4, UR4 ;  /* 0x0000000400040c82 */ /* 0x000fe40008000000 */
[----:B------:R3:W-:Y:S01]  /*25f0*/  @UP1 UTCBAR [UR4], URZ ;  /* 0x000000ff040013e9 */ /* 0x0007e200080000ff */
[----:B------:R-:W-:Y:S06]  /*2600*/  BAR.SYNC.DEFER_BLOCKING 0x0 ;  /* 0x0000000000007b1d */ /* 0x000fec0000010000 */
[----:B------:R-:W5:Y:S02]  /*2610*/  SYNCS.PHASECHK.TRANS64.TRYWAIT P0, [UR37+0x30010], R3 ;  /* 0x03001003ff0075a7 */ /* 0x000f640008001125 */
[----:B---3-5:R-:W-:Y:S05]  /*2620*/  @!P0 BRA `(.L_x_61) ;  /* 0x0000000800e88947 */ /* 0x028fea0003800000 */
.L_x_73:
[----:B------:R-:W-:Y:S02]  /*2630*/  UIADD3 UR16, UPT, UPT, UR16, 0x1, URZ ;  /* 0x0000000110107890 */ /* 0x000fe4000fffe0ff */
[----:B------:R-:W-:Y:S02]  /*2640*/  UIADD3 UR31, UPT, UPT, UR31, 0x80, URZ ;  /* 0x000000801f1f7890 */ /* 0x000fe4000fffe0ff */
[----:B------:R-:W-:-:S04]  /*2650*/  UISETP.NE.U32.AND UP0, UPT, UR16, 0x2, UPT ;  /* 0x000000021000788c */ /* 0x000fc8000bf05070 */
[----:B------:R-:W-:Y:S02]  /*2660*/  USEL UR16, UR16, URZ, UP0 ;  /* 0x000000ff10107287 */ /* 0x000fe40008000000 */
[----:B------:R-:W-:Y:S02]  /*2670*/  USEL UR4, URZ, 0x1, UP0 ;  /* 0x00000001ff047887 */ /* 0x000fe40008000000 */
[----:B--2---:R-:W-:-:S04]  /*2680*/  UISETP.GE.AND UP0, UPT, UR31, UR36, UPT ;  /* 0x000000241f00728c */ /* 0x004fc8000bf06270 */
[----:B------:R-:W-:-:S05]  /*2690*/  LOP3.LUT R2, R2, UR4, RZ, 0x3c, !PT ;  /* 0x0000000402027c12 */ /* 0x000fca000f8e3cff */
[----:B------:R-:W-:Y:S05]  /*26a0*/  BRA.U !UP0, `(.L_x_62) ;  /* 0xfffffff908307547 */ /* 0x000fea000b83ffff */
.L_x_55:
[----:B-----5:R-:W-:Y:S06]  /*26b0*/  BAR.SYNC.DEFER_BLOCKING 0x0 ;  /* 0x0000000000007b1d */ /* 0x020fec0000010000 */
[----:B------:R-:W-:Y:S04]  /*26c0*/  BSSY.RECONVERGENT B4, `(.L_x_63) ;  /* 0x0000004000047945 */ /* 0x000fe80003800200 */
[----:B------:R-:W-:Y:S05]  /*26d0*/  @P3 BRA `(.L_x_64) ;  /* 0x0000000000083947 */ /* 0x000fea0003800000 */
[----:B------:R-:W2:Y:S02]  /*26e0*/  SYNCS.CCTL.IV [UR10+0x30000] ;  /* 0x03000000ff0079b1 */ /* 0x000ea4000800000a */
[----:B--2---:R-:W2:Y:S02]  /*26f0*/  SYNCS.CCTL.IV [UR10+0x30010] ;  /* 0x03001000ff0079b1 */ /* 0x004ea4000800000a */
.L_x_64:
[----:B------:R-:W-:Y:S05]  /*2700*/  BSYNC.RECONVERGENT B4 ;  /* 0x0000000000047941 */ /* 0x000fea0003800200 */
.L_x_63:
[----:B--2---:R-:W-:Y:S06]  /*2710*/  BAR.SYNC.DEFER_BLOCKING 0x0 ;  /* 0x0000000000007b1d */ /* 0x004fec0000010000 */
[----:B------:R-:W-:Y:S04]  /*2720*/  BSSY.RECONVERGENT B4, `(.L_x_65) ;  /* 0x0000004000047945 */ /* 0x000fe80003800200 */
[----:B------:R-:W-:Y:S05]  /*2730*/  @P3 BRA `(.L_x_66) ;  /* 0x0000000000083947 */ /* 0x000fea0003800000 */
[----:B------:R-:W2:Y:S02]  /*2740*/  SYNCS.CCTL.IV [UR10+0x30008] ;  /* 0x03000800ff0079b1 */ /* 0x000ea4000800000a */
[----:B--2---:R-:W2:Y:S02]  /*2750*/  SYNCS.CCTL.IV [UR10+0x30018] ;  /* 0x03001800ff0079b1 */ /* 0x004ea4000800000a */
.L_x_66:
[----:B------:R-:W-:Y:S05]  /*2760*/  BSYNC.RECONVERGENT B4 ;  /* 0x0000000000047941 */ /* 0x000fea0003800200 */
.L_x_65:
[----:B------:R-:W-:Y:S01]  /*2770*/  ULOP3.LUT UR5, UR15, 0x3, URZ, 0xc0, !UPT ;  /* 0x000000030f057892 */ /* 0x000fe2000f8ec0ff */
[C---:B------:R-:W-:Y:S01]  /*2780*/  IMAD.SHL.U32 R2, R0.reuse, 0x10, RZ ;  /* 0x0000001000027824 */ /* 0x040fe200078e00ff */
[----:B------:R-:W-:Y:S01]  /*2790*/  USHF.L.U32 UR15, UR15, 0x5, URZ ;  /* 0x000000050f0f7899 */ /* 0x000fe200080006ff */
[C---:B------:R-:W-:Y:S01]  /*27a0*/  IMAD.SHL.U32 R3, R0.reuse, 0x100, RZ ;  /* 0x0000010000037824 */ /* 0x040fe200078e00ff */
[----:B------:R-:W-:Y:S01]  /*27b0*/  ULEA UR4, UR5, UR11, 0x15 ;  /* 0x0000000b05047291 */ /* 0x000fe2000f8ea8ff */
[----:B------:R-:W-:Y:S01]  /*27c0*/  IMAD.SHL.U32 R0, R0, 0x80, RZ ;  /* 0x0000008000007824 */ /* 0x000fe200078e00ff */
[----:B------:R-:W-:Y:S02]  /*27d0*/  ULOP3.LUT UR15, UR15, 0x80, URZ, 0xc0, !UPT ;  /* 0x000000800f0f7892 */ /* 0x000fe4000f8ec0ff */
[----:B------:R-:W-:Y:S02]  /*27e0*/  LOP3.LUT R3, R2, 0x8070, R3, 0xc8, !PT ;  /* 0x0000807002037812 */ /* 0x000fe400078ec803 */
[----:B------:R-:W-:Y:S01]  /*27f0*/  ELECT P0, URZ, PT ;  /* 0x0000000000ff782f */ /* 0x000fe20003800000 */
[----:B------:R-:W-:Y:S01]  /*2800*/  UIADD3 UR4, UPT, UPT, UR4, UR15, URZ ;  /* 0x0000000f04047290 */ /* 0x000fe2000fffe0ff */
[----:B------:R-:W-:Y:S01]  /*2810*/  LOP3.LUT R0, R3, 0x3f80, R0, 0xf8, !PT ;  /* 0x00003f8003007812 */ /* 0x000fe200078ef800 */
[----:B------:R-:W-:Y:S01]  /*2820*/  UMOV UR6, UR7 ;  /* 0x0000000700067c82 */ /* 0x000fe20008000000 */
[----:B------:R-:W-:-:S02]  /*2830*/  ISETP.LT.U32.AND P0, PT, R132, 0x80, P0 ;  /* 0x000000808400780c */ /* 0x000fc40000701070 */
[C---:B------:R-:W-:Y:S02]  /*2840*/  LOP3.LUT R2, R0.reuse, 0x10, RZ, 0x3c, !PT ;  /* 0x0000001000027812 */ /* 0x040fe400078e3cff */
[----:B------:R-:W-:Y:S02]  /*2850*/  LOP3.LUT R3, R0, 0x20, RZ, 0x3c, !PT ;  /* 0x0000002000037812 */ /* 0x000fe400078e3cff */
[----:B----4-:R-:W3:Y:S01]  /*2860*/  LDTM.x128 R4, tmem[UR4] ;  /* 0x00000004000479ee */ /* 0x010ee200083c0000 */
[----:B------:R-:W-:Y:S01]  /*2870*/  NOP ;  /* 0x0000000000007918 */ /* 0x000fe20000000000 */
[----:B------:R-:W-:Y:S02]  /*2880*/  ULEA UR4, UR5, UR10, 0xe ;  /* 0x0000000a05047291 */ /* 0x000fe4000f8e70ff */
[----:B------:R-:W-:-:S03]  /*2890*/  ULEA UR5, UR5, UR14, 0x6 ;  /* 0x0000000e05057291 */ /* 0x000fc6000f8e30ff */
[----:B---3--:R-:W-:Y:S01]  /*28a0*/  VOTEU.ANY UP1, P0 ;  /* 0x0000000000ff7886 */ /* 0x008fe20000020100 */
[----:B------:R-:W-:Y:S01]  /*28b0*/  VOTEU.ANY UP0, P0 ;  /* 0x0000000000ff7886 */ /* 0x000fe20000000100 */
[----:B------:R-:W-:Y:S02]  /*28c0*/  F2FP.BF16.F32.PACK_AB R4, R5, R4 ;  /* 0x000000040504723e */ /* 0x000fe400000010ff */
[----:B------:R-:W-:Y:S02]  /*28d0*/  F2FP.BF16.F32.PACK_AB R68, R69, R68 ;  /* 0x000000444544723e */ /* 0x000fe400000010ff */
[----:B------:R-:W-:Y:S02]  /*28e0*/  F2FP.BF16.F32.PACK_AB R5, R7, R6 ;  /* 0x000000060705723e */ /* 0x000fe400000010ff */
[----:B------:R-:W-:Y:S02]  /*28f0*/  F2FP.BF16.F32.PACK_AB R12, R13, R12 ;  /* 0x0000000c0d0c723e */ /* 0x000fe400000010ff */
[----:B------:R-:W-:-:S02]  /*2900*/  F2FP.BF16.F32.PACK_AB R69, R71, R70 ;  /* 0x000000464745723e */ /* 0x000fc400000010ff */
[----:B------:R-:W-:Y:S02]  /*2910*/  F2FP.BF16.F32.PACK_AB R76, R77, R76 ;  /* 0x0000004c4d4c723e */ /* 0x000fe400000010ff */
[----:B------:R-:W-:Y:S02]  /*2920*/  F2FP.BF16.F32.PACK_AB R6, R9, R8 ;  /* 0x000000080906723e */ /* 0x000fe400000010ff */
[----:B------:R-:W-:Y:S02]  /*2930*/  F2FP.BF16.F32.PACK_AB R7, R11, R10 ;  /* 0x0000000a0b07723e */ /* 0x000fe400000010ff */
[----:B------:R-:W-:Y:S02]  /*2940*/  F2FP.BF16.F32.PACK_AB R13, R15, R14 ;  /* 0x0000000e0f0d723e */ /* 0x000fe400000010ff */
[----:B------:R-:W-:Y:S01]  /*2950*/  F2FP.BF16.F32.PACK_AB R20, R21, R20 ;  /* 0x000000141514723e */ /* 0x000fe200000010ff */
[----:B--2---:R2:W-:Y:S01]  /*2960*/  STS.128 [R0+UR10], R4 ;  /* 0x0000000400007988 */ /* 0x0045e20008000c0a */
[----:B------:R-:W-:-:S02]  /*2970*/  F2FP.BF16.F32.PACK_AB R70, R73, R72 ;  /* 0x000000484946723e */ /* 0x000fc400000010ff */
[----:B------:R-:W-:Y:S02]  /*2980*/  F2FP.BF16.F32.PACK_AB R71, R75, R74 ;  /* 0x0000004a4b47723e */ /* 0x000fe400000010ff */
[----:B------:R-:W-:Y:S02]  /*2990*/  F2FP.BF16.F32.PACK_AB R77, R79, R78 ;  /* 0x0000004e4f4d723e */ /* 0x000fe400000010ff */
[----:B------:R-:W-:Y:S01]  /*29a0*/  F2FP.BF16.F32.PACK_AB R84, R85, R84 ;  /* 0x000000545554723e */ /* 0x000fe200000010ff */
[----:B------:R3:W-:Y:S01]  /*29b0*/  STS.128 [R0+UR10+0x4000], R68 ;  /* 0x0040004400007988 */ /* 0x0007e20008000c0a */
[----:B------:R-:W-:Y:S02]  /*29c0*/  F2FP.BF16.F32.PACK_AB R14, R17, R16 ;  /* 0x00000010110e723e */ /* 0x000fe400000010ff */
[----:B------:R-:W-:Y:S02]  /*29d0*/  F2FP.BF16.F32.PACK_AB R15, R19, R18 ;  /* 0x00000012130f723e */ /* 0x000fe400000010ff */
[----:B------:R-:W-:-:S02]  /*29e0*/  F2FP.BF16.F32.PACK_AB R21, R23, R22 ;  /* 0x000000161715723e */ /* 0x000fc400000010ff */
[----:B------:R-:W-:Y:S01]  /*29f0*/  F2FP.BF16.F32.PACK_AB R28, R29, R28 ;  /* 0x0000001c1d1c723e */ /* 0x000fe200000010ff */
[----:B------:R4:W-:Y:S01]  /*2a00*/  STS.128 [R2+UR10], R12 ;  /* 0x0000000c02007988 */ /* 0x0009e20008000c0a */
[----:B------:R-:W-:Y:S02]  /*2a10*/  F2FP.BF16.F32.PACK_AB R78, R81, R80 ;  /* 0x00000050514e723e */ /* 0x000fe400000010ff */
[----:B------:R-:W-:Y:S02]  /*2a20*/  F2FP.BF16.F32.PACK_AB R79, R83, R82 ;  /* 0x00000052534f723e */ /* 0x000fe400000010ff */
[----:B------:R-:W-:Y:S02]  /*2a30*/  F2FP.BF16.F32.PACK_AB R85, R87, R86 ;  /* 0x000000565755723e */ /* 0x000fe400000010ff */
[----:B------:R-:W-:Y:S01]  /*2a40*/  F2FP.BF16.F32.PACK_AB R92, R93, R92 ;  /* 0x0000005c5d5c723e */ /* 0x000fe200000010ff */
[----:B------:R4:W-:Y:S01]  /*2a50*/  STS.128 [R2+UR10+0x4000], R76 ;  /* 0x0040004c02007988 */ /* 0x0009e20008000c0a */
[----:B------:R-:W-:-:S02]  /*2a60*/  F2FP.BF16.F32.PACK_AB R22, R25, R24 ;  /* 0x000000181916723e */ /* 0x000fc400000010ff */
[----:B------:R-:W-:Y:S02]  /*2a70*/  F2FP.BF16.F32.PACK_AB R23, R27, R26 ;  /* 0x0000001a1b17723e */ /* 0x000fe400000010ff */
[----:B------:R-:W-:Y:S02]  /*2a80*/  F2FP.BF16.F32.PACK_AB R29, R31, R30 ;  /* 0x0000001e1f1d723e */ /* 0x000fe400000010ff */
[----:B------:R-:W-:Y:S01]  /*2a90*/  F2FP.BF16.F32.PACK_AB R36, R37, R36 ;  /* 0x000000242524723e */ /* 0x000fe200000010ff */
[----:B------:R4:W-:Y:S01]  /*2aa0*/  STS.128 [R3+UR10], R20 ;  /* 0x0000001403007988 */ /* 0x0009e20008000c0a */
[----:B------:R-:W-:Y:S02]  /*2ab0*/  F2FP.BF16.F32.PACK_AB R86, R89, R88 ;  /* 0x000000585956723e */ /* 0x000fe400000010ff */
[----:B------:R-:W-:Y:S02]  /*2ac0*/  F2FP.BF16.F32.PACK_AB R87, R91, R90 ;  /* 0x0000005a5b57723e */ /* 0x000fe400000010ff */
[----:B------:R-:W-:-:S02]  /*2ad0*/  F2FP.BF16.F32.PACK_AB R93, R95, R94 ;  /* 0x0000005e5f5d723e */ /* 0x000fc400000010ff */
[----:B------:R-:W-:Y:S01]  /*2ae0*/  F2FP.BF16.F32.PACK_AB R100, R101, R100 ;  /* 0x000000646564723e */ /* 0x000fe200000010ff */
[----:B------:R4:W-:Y:S01]  /*2af0*/  STS.128 [R3+UR10+0x4000], R84 ;  /* 0x0040005403007988 */ /* 0x0009e20008000c0a */
        /* <DEDUP_REMOVED lines=8> */
[----:B------:R-:W-:Y:S02]  /*2b80*/  LOP3.LUT R8, R0, 0x30, RZ, 0x3c, !PT ;  /* 0x0000003000087812 */ /* 0x000fe400078e3cff */
[----:B------:R-:W-:Y:S02]  /*2b90*/  F2FP.BF16.F32.PACK_AB R38, R41, R40 ;  /* 0x000000282926723e */ /* 0x000fe400000010ff */
[----:B------:R-:W-:Y:S01]  /*2ba0*/  F2FP.BF16.F32.PACK_AB R39, R43, R42 ;  /* 0x0000002a2b27723e */ /* 0x000fe200000010ff */
[----:B------:R4:W-:Y:S01]  /*2bb0*/  STS.128 [R8+UR10], R28 ;  /* 0x0000001c08007988 */ /* 0x0009e20008000c0a */
[----:B------:R-:W-:-:S02]  /*2bc0*/  F2FP.BF16.F32.PACK_AB R45, R47, R46 ;  /* 0x0000002e2f2d723e */ /* 0x000fc400000010ff */
[----:B------:R-:W-:Y:S01]  /*2bd0*/  F2FP.BF16.F32.PACK_AB R52, R53, R52 ;  /* 0x000000343534723e */ /* 0x000fe200000010ff */
[----:B------:R4:W-:Y:S01]  /*2be0*/  STS.128 [R8+UR10+0x4000], R92 ;  /* 0x0040005c08007988 */ /* 0x0009e20008000c0a */
[----:B------:R-:W-:Y:S02]  /*2bf0*/  F2FP.BF16.F32.PACK_AB R102, R105, R104 ;  /* 0x000000686966723e */ /* 0x000fe400000010ff */
[----:B------:R-:W-:Y:S02]  /*2c00*/  F2FP.BF16.F32.PACK_AB R103, R107, R106 ;  /* 0x0000006a6b67723e */ /* 0x000fe400000010ff */
[----:B------:R-:W-:Y:S02]  /*2c10*/  F2FP.BF16.F32.PACK_AB R109, R111, R110 ;  /* 0x0000006e6f6d723e */ /* 0x000fe400000010ff */
[----:B------:R-:W-:Y:S02]  /*2c20*/  F2FP.BF16.F32.PACK_AB R116, R117, R116 ;  /* 0x000000747574723e */ /* 0x000fe400000010ff */
[----:B------:R-:W-:-:S02]  /*2c30*/  LOP3.LUT R9, R0, 0x40, RZ, 0x3c, !PT ;  /* 0x0000004000097812 */ /* 0x000fc400078e3cff */
[----:B------:R-:W-:Y:S02]  /*2c40*/  F2FP.BF16.F32.PACK_AB R46, R49, R48 ;  /* 0x00000030312e723e */ /* 0x000fe400000010ff */
[----:B------:R-:W-:Y:S01]  /*2c50*/  F2FP.BF16.F32.PACK_AB R47, R51, R50 ;  /* 0x00000032332f723e */ /* 0x000fe200000010ff */
[----:B------:R4:W-:Y:S01]  /*2c60*/  STS.128 [R9+UR10], R36 ;  /* 0x0000002409007988 */ /* 0x0009e20008000c0a */
[----:B------:R-:W-:Y:S02]  /*2c70*/  F2FP.BF16.F32.PACK_AB R53, R55, R54 ;  /* 0x000000363735723e */ /* 0x000fe400000010ff */
[----:B------:R-:W-:Y:S01]  /*2c80*/  F2FP.BF16.F32.PACK_AB R60, R61, R60 ;  /* 0x0000003c3d3c723e */ /* 0x000fe200000010ff */
[----:B------:R4:W-:Y:S01]  /*2c90*/  STS.128 [R9+UR10+0x4000], R100 ;  /* 0x0040006409007988 */ /* 0x0009e20008000c0a */
[----:B------:R-:W-:Y:S02]  /*2ca0*/  F2FP.BF16.F32.PACK_AB R110, R113, R112 ;  /* 0x00000070716e723e */ /* 0x000fe400000010ff */
[----:B------:R-:W-:-:S02]  /*2cb0*/  F2FP.BF16.F32.PACK_AB R111, R115, R114 ;  /* 0x00000072736f723e */ /* 0x000fc400000010ff */
        /* <DEDUP_REMOVED lines=11> */
[----:B--2---:R-:W-:Y:S02]  /*2d70*/  LOP3.LUT R4, R0, 0x60, RZ, 0x3c, !PT ;  /* 0x0000006000047812 */ /* 0x004fe400078e3cff */
[----:B------:R-:W-:Y:S02]  /*2d80*/  F2FP.BF16.F32.PACK_AB R62, R65, R64 ;  /* 0x00000040413e723e */ /* 0x000fe400000010ff */
[----:B------:R-:W-:Y:S01]  /*2d90*/  F2FP.BF16.F32.PACK_AB R63, R67, R66 ;  /* 0x00000042433f723e */ /* 0x000fe200000010ff */
[----:B------:R4:W-:Y:S01]  /*2da0*/  STS.128 [R4+UR10], R52 ;  /* 0x0000003404007988 */ /* 0x0009e20008000c0a */
[----:B------:R-:W-:-:S02]  /*2db0*/  F2FP.BF16.F32.PACK_AB R126, R129, R128 ;  /* 0x00000080817e723e */ /* 0x000fc400000010ff */
[----:B------:R-:W-:Y:S01]  /*2dc0*/  F2FP.BF16.F32.PACK_AB R127, R131, R130 ;  /* 0x00000082837f723e */ /* 0x000fe200000010ff */
[----:B------:R4:W-:Y:S01]  /*2dd0*/  STS.128 [R4+UR10+0x4000], R116 ;  /* 0x0040007404007988 */ /* 0x0009e20008000c0a */
[----:B---3--:R-:W-:-:S05]  /*2de0*/  LOP3.LUT R0, R0, 0x70, RZ, 0x3c, !PT ;  /* 0x0000007000007812 */ /* 0x008fca00078e3cff */
[----:B------:R4:W-:Y:S04]  /*2df0*/  STS.128 [R0+UR10], R60 ;  /* 0x0000003c00007988 */ /* 0x0009e80008000c0a */
[----:B------:R4:W-:Y:S01]  /*2e00*/  STS.128 [R0+UR10+0x4000], R124 ;  /* 0x0040007c00007988 */ /* 0x0009e20008000c0a */
[----:B------:R2:W-:Y:S06]  /*2e10*/  MEMBAR.ALL.CTA ;  /* 0x0000000000007992 */ /* 0x0005ec0000008000 */
[----:B--2---:R-:W2:Y:S02]  /*2e20*/  FENCE.VIEW.ASYNC.S ;  /* 0x00000000000073c6 */ /* 0x004ea40000000000 */
[----:B--2---:R-:W-:Y:S06]  /*2e30*/  BAR.SYNC.DEFER_BLOCKING 0x0 ;  /* 0x0000000000007b1d */ /* 0x004fec0000010000 */
[----:B------:R4:W-:Y:S01]  /*2e40*/  @UP1 UTMASTG.2D [UR4], [UR12] ;  /* 0x000000040c0013b5 */ /* 0x0009e20008008000 */
[----:B------:R0:W-:Y:S01]  /*2e50*/  UTMACMDFLUSH ;  /* 0x00000000000079b7 */ /* 0x0001e20000000000 */
[----:B------:R-:W-:-:S04]  /*2e60*/  DEPBAR.LE SB0, 0x0 ;  /* 0x000080000000791a */ /* 0x000fc80000000000 */
[----:B------:R-:W-:Y:S08]  /*2e70*/  BAR.SYNC.DEFER_BLOCKING 0x0 ;  /* 0x0000000000007b1d */ /* 0x000ff00000010000 */
[----:B------:R-:W-:Y:S06]  /*2e80*/  BAR.SYNC.DEFER_BLOCKING 0x0 ;  /* 0x0000000000007b1d */ /* 0x000fec0000010000 */
[----:B----4-:R-:W-:Y:S05]  /*2e90*/  @P2 BRA `(.L_x_67) ;  /* 0x0000000000a02947 */ /* 0x010fea0003800000 */
[----:B------:R-:W2:Y:S01]  /*2ea0*/  S2UR UR5, SR_CgaCtaId ;  /* 0x00000000000579c3 */ /* 0x000ea20000008800 */
[----:B------:R-:W-:Y:S01]  /*2eb0*/  NOP ;  /* 0x0000000000007918 */ /* 0x000fe20000000000 */
[----:B------:R-:W-:Y:S01]  /*2ec0*/  UMOV UR4, 0x50 ;  /* 0x0000005000047882 */ /* 0x000fe20000000000 */
[----:B------:R-:W-:Y:S02]  /*2ed0*/  IMAD.U32 R0, RZ, RZ, UR11 ;  /* 0x0000000bff007e24 */ /* 0x000fe4000f8e00ff */
[----:B------:R-:W-:Y:S02]  /*2ee0*/  IMAD.MOV.U32 R3, RZ, RZ, 0xff ;  /* 0x000000ffff037424 */ /* 0x000fe400078e00ff */
[----:B------:R-:W-:Y:S01]  /*2ef0*/  IMAD.MOV.U32 R7, RZ, RZ, 0x1 ;  /* 0x00000001ff077424 */ /* 0x000fe200078e00ff */
[----:B------:R-:W-:-:S04]  /*2f00*/  LOP3.LUT R0, R0, 0xffff, RZ, 0xc0, !PT ;  /* 0x0000ffff00007812 */ /* 0x000fc800078ec0ff */
[----:B------:R-:W-:-:S05]  /*2f10*/  SHF.R.U32.HI R0, RZ, 0x5, R0 ;  /* 0x00000005ff007819 */ /* 0x000fca0000011600 */
[----:B------:R-:W-:Y:S01]  /*2f20*/  VIADD R2, R0, 0x10 ;  /* 0x0000001000027836 */ /* 0x000fe20000000000 */
[----:B------:R-:W-:Y:S01]  /*2f30*/  SHF.L.U32 R0, R3, R0, RZ ;  /* 0x0000000003007219 */ /* 0x000fe200000006ff */
[----:B--2---:R-:W-:-:S03]  /*2f40*/  ULEA UR6, UR5, UR4, 0x18 ;  /* 0x0000000405067291 */ /* 0x004fc6000f8ec0ff */
[----:B------:R-:W-:-:S04]  /*2f50*/  SHF.L.U32 R3, R7, R2, RZ ;  /* 0x0000000207037219 */ /* 0x000fc800000006ff */
[----:B------:R-:W-:Y:S02]  /*2f60*/  LOP3.LUT R0, R3, R0, RZ, 0xfc, !PT ;  /* 0x0000000003007212 */ /* 0x000fe400078efcff */
[----:B------:R-:W2:Y:S02]  /*2f70*/  LDS R5, [UR6] ;  /* 0x00000006ff057984 */ /* 0x000ea40008000800 */
[C---:B------:R-:W-:Y:S02]  /*2f80*/  LOP3.LUT R2, R0.reuse, 0xffff, RZ, 0xc0, !PT ;  /* 0x0000ffff00027812 */ /* 0x040fe400078ec0ff */
[----:B--2---:R-:W-:-:S04]  /*2f90*/  LOP3.LUT R3, R0, 0xffff, R5, 0x80, !PT ;  /* 0x0000ffff00037812 */ /* 0x004fc800078e8005 */
[----:B------:R-:W-:-:S13]  /*2fa0*/  ISETP.NE.AND P0, PT, R3, R2, PT ;  /* 0x000000020300720c */ /* 0x000fda0003f05270 */
[----:B------:R-:W-:Y:S05]  /*2fb0*/  @P0 BRA `(.L_x_68) ;  /* 0x0000000000500947 */ /* 0x000fea0003800000 */
[----:B------:R-:W-:Y:S02]  /*2fc0*/  SHF.R.U32.HI R5, RZ, 0x10, R5 ;  /* 0x00000010ff057819 */ /* 0x000fe40000011605 */
[----:B------:R-:W-:-:S04]  /*2fd0*/  SHF.R.U32.HI R2, RZ, 0x10, R0 ;  /* 0x00000010ff027819 */ /* 0x000fc80000011600 */
[----:B------:R-:W-:-:S04]  /*2fe0*/  LOP3.LUT R5, R5, R2, RZ, 0xc0, !PT ;  /* 0x0000000205057212 */ /* 0x000fc800078ec0ff */
[----:B------:R-:W-:-:S13]  /*2ff0*/  ISETP.NE.AND P0, PT, R5, R2, PT ;  /* 0x000000020500720c */ /* 0x000fda0003f05270 */
[----:B------:R-:W-:Y:S05]  /*3000*/  @P0 BRA `(.L_x_69) ;  /* 0x0000000000300947 */ /* 0x000fea0003800000 */
[----:B------:R-:W-:Y:S01]  /*3010*/  R2UR UR4, R0 ;  /* 0x00000000000472ca */ /* 0x000fe200000e0000 */
[----:B------:R-:W-:Y:S01]  /*3020*/  VOTEU.ANY UR5, UPT, PT ;  /* 0x0000000000057886 */ /* 0x000fe200038e0100 */
[----:B------:R-:W2:Y:S01]  /*3030*/  S2R R0, SR_LANEID ;  /* 0x0000000000007919 */ /* 0x000ea20000000000 */
[----:B------:R-:W-:-:S10]  /*3040*/  UFLO.U32 UR5, UR5 ;  /* 0x00000005000572bd */ /* 0x000fd400080e0000 */
[----:B------:R-:W-:-:S06]  /*3050*/  ULOP3.LUT UR4, URZ, UR4, URZ, 0x33, !UPT ;  /* 0x00000004ff047292 */ /* 0x000fcc000f8e33ff */
[----:B------:R-:W-:-:S04]  /*3060*/  IMAD.U32 R2, RZ, RZ, UR4 ;  /* 0x00000004ff027e24 */ /* 0x000fc8000f8e00ff */
[----:B------:R-:W3:Y:S02]  /*3070*/  REDUX UR7, R2 ;  /* 0x00000000020773c4 */ /* 0x000ee40000000000 */
[----:B------:R4:W-:Y:S01]  /*3080*/  UTCATOMSWS.AND URZ, UR4 ;  /* 0x0000000400ff79e3 */ /* 0x0009e20008000000 */
[----:B--2---:R-:W-:Y:S01]  /*3090*/  ISETP.EQ.U32.AND P0, PT, R0, UR5, PT ;  /* 0x0000000500007c0c */ /* 0x004fe2000bf02070 */
[----:B---3--:R-:W-:-:S12]  /*30a0*/  IMAD.U32 R0, RZ, RZ, UR7 ;  /* 0x00000007ff007e24 */ /* 0x008fd8000f8e00ff */
[----:B------:R4:W-:Y:S01]  /*30b0*/  @P0 ATOMS.AND RZ, [UR6], R0 ;  /* 0x00000000ffff098c */ /* 0x0009e2000a800006 */
[----:B------:R-:W-:Y:S05]  /*30c0*/  BRA `(.L_x_67) ;  /* 0x0000000000147947 */ /* 0x000fea0003800000 */
.L_x_69:
[----:B------:R-:W-:-:S07]  /*30d0*/  MOV R2, 0x30f0 ;  /* 0x000030f000027802 */ /* 0x000fce0000000f00 */
[----:B-1----:R-:W-:Y:S05]  /*30e0*/  CALL.REL.NOINC `($__internal_0_$__cuda_sm10x_tcgen05_guardrail_trap_col_being_dealloced_not_returned_by_alloc) ;  /* 0x0000000000447944 */ /* 0x002fea0003c00000 */
[----:B------:R-:W-:Y:S05]  /*30f0*/  BRA `(.L_x_67) ;  /* 0x0000000000087947 */ /* 0x000fea0003800000 */
.L_x_68:
[----:B------:R-:W-:-:S07]  /*3100*/  MOV R2, 0x3120 ;  /* 0x0000312000027802 */ /* 0x000fce0000000f00 */
[----:B-1----:R-:W-:Y:S05]  /*3110*/  CALL.REL.NOINC `($__internal_2_$__cuda_sm10x_tcgen05_guardrail_trap_unallocated_columns_being_dealloced) ;  /* 0x0000000000507944 */ /* 0x002fea0003c00000 */
.L_x_67:
[----:B------:R-:W-:Y:S01]  /*3120*/  NOP ;  /* 0x0000000000007918 */ /* 0x000fe20000000000 */
[----:B----4-:R-:W-:Y:S05]  /*3130*/  EXIT ;  /* 0x000000000000794d */ /* 0x010fea0003800000 */
.L_x_56:
[----:B------:R-:W2:Y:S02]  /*3140*/  SYNCS.PHASECHK.TRANS64.TRYWAIT P0, [UR10+0x30000], RZ ;  /* 0x030000ffff0075a7 */ /* 0x000ea4000800110a */
[----:B--2---:R-:W-:Y:S05]  /*3150*/  @!P0 BRA `(.L_x_56) ;  /* 0xfffffffc00f88947 */ /* 0x004fea000383ffff */
[----:B------:R-:W-:Y:S05]  /*3160*/  BRA `(.L_x_70) ;  /* 0xffffffe8006c7947 */ /* 0x000fea000383ffff */
.L_x_58:
[----:B------:R-:W2:Y:S02]  /*3170*/  SYNCS.PHASECHK.TRANS64.TRYWAIT P1, [UR10+0x30010], RZ ;  /* 0x030010ffff0075a7 */ /* 0x000ea4000802110a */
[----:B--2---:R-:W-:Y:S05]  /*3180*/  @!P1 BRA `(.L_x_58) ;  /* 0xfffffffc00f89947 */ /* 0x004fea000383ffff */
[----:B------:R-:W-:Y:S05]  /*3190*/  BRA `(.L_x_71) ;  /* 0xffffffec00607947 */ /* 0x000fea000383ffff */
.L_x_59:
[----:B------:R-:W3:Y:S02]  /*31a0*/  SYNCS.PHASECHK.TRANS64.TRYWAIT P0, [UR37+0x30000], R3 ;  /* 0x03000003ff0075a7 */ /* 0x000ee40008001125 */
[----:B---3--:R-:W-:Y:S05]  /*31b0*/  @!P0 BRA `(.L_x_59) ;  /* 0xfffffffc00f88947 */ /* 0x008fea000383ffff */
[----:B------:R-:W-:Y:S05]  /*31c0*/  BRA `(.L_x_72) ;  /* 0xffffffec00f07947 */ /* 0x000fea000383ffff */
.L_x_61:
[----:B------:R-:W3:Y:S02]  /*31d0*/  SYNCS.PHASECHK.TRANS64.TRYWAIT P0, [UR37+0x30010], R3 ;  /* 0x03001003ff0075a7 */ /* 0x000ee40008001125 */
[----:B---3--:R-:W-:Y:S05]  /*31e0*/  @!P0 BRA `(.L_x_61) ;  /* 0xfffffffc00f88947 */ /* 0x008fea000383ffff */
[----:B------:R-:W-:Y:S05]  /*31f0*/  BRA `(.L_x_73) ;  /* 0xfffffff4000c7947 */ /* 0x000fea000383ffff */
        .weak           $__internal_0_$__cuda_sm10x_tcgen05_guardrail_trap_col_being_dealloced_not_returned_by_alloc
        .type           $__internal_0_$__cuda_sm10x_tcgen05_guardrail_trap_col_being_dealloced_not_returned_by_alloc,@function
        .size           $__internal_0_$__cuda_sm10x_tcgen05_guardrail_trap_col_being_dealloced_not_returned_by_alloc,($__internal_1_$__cuda_sm10x_tcgen05_guardrail_trap_phase_invalid_during_alloc - $__internal_0_$__cuda_sm10x_tcgen05_guardrail_trap_col_being_dealloced_not_returned_by_alloc)
$__internal_0_$__cuda_sm10x_tcgen05_guardrail_trap_col_being_dealloced_not_returned_by_alloc:
[----:B------:R-:W-:Y:S05]  /*3200*/  BPT.TRAP 0x1 ;  /* 0x000000040000795c */ /* 0x000fea0000300000 */
[----:B------:R-:W-:-:S04]  /*3210*/  IMAD.MOV.U32 R3, RZ, RZ, 0x0 ;  /* 0x00000000ff037424 */ /* 0x000fc800078e00ff */
[----:B------:R-:W-:Y:S05]  /*3220*/  RET.REL.NODEC R2 `(gluon_tcgen05) ;  /* 0xffffffcc02747950 */ /* 0x000fea0003c3ffff */
        .weak           $__internal_1_$__cuda_sm10x_tcgen05_guardrail_trap_phase_invalid_during_alloc
        .type           $__internal_1_$__cuda_sm10x_tcgen05_guardrail_trap_phase_invalid_during_alloc,@function
        .size           $__internal_1_$__cuda_sm10x_tcgen05_guardrail_trap_phase_invalid_during_alloc,($__internal_2_$__cuda_sm10x_tcgen05_guardrail_trap_unallocated_columns_being_dealloced - $__internal_1_$__cuda_sm10x_tcgen05_guardrail_trap_phase_invalid_during_alloc)
$__internal_1_$__cuda_sm10x_tcgen05_guardrail_trap_phase_invalid_during_alloc:
[----:B------:R-:W-:Y:S05]  /*3230*/  BPT.TRAP 0x1 ;  /* 0x000000040000795c */ /* 0x000fea0000300000 */
[----:B------:R-:W-:-:S04]  /*3240*/  IMAD.MOV.U32 R3, RZ, RZ, 0x0 ;  /* 0x00000000ff037424 */ /* 0x000fc800078e00ff */
[----:B------:R-:W-:Y:S05]  /*3250*/  RET.REL.NODEC R2 `(gluon_tcgen05) ;  /* 0xffffffcc02687950 */ /* 0x000fea0003c3ffff */
        .weak           $__internal_2_$__cuda_sm10x_tcgen05_guardrail_trap_unallocated_columns_being_dealloced
        .type           $__internal_2_$__cuda_sm10x_tcgen05_guardrail_trap_unallocated_columns_being_dealloced,@function
        .size           $__internal_2_$__cuda_sm10x_tcgen05_guardrail_trap_unallocated_columns_being_dealloced,(.L_x_77 - $__internal_2_$__cuda_sm10x_tcgen05_guardrail_trap_unallocated_columns_being_dealloced)
$__internal_2_$__cuda_sm10x_tcgen05_guardrail_trap_unallocated_columns_being_dealloced:
[----:B------:R-:W-:Y:S05]  /*3260*/  BPT.TRAP 0x1 ;  /* 0x000000040000795c */ /* 0x000fea0000300000 */
[----:B------:R-:W-:-:S04]  /*3270*/  IMAD.MOV.U32 R3, RZ, RZ, 0x0 ;  /* 0x00000000ff037424 */ /* 0x000fc800078e00ff */
[----:B------:R-:W-:Y:S05]  /*3280*/  RET.REL.NODEC R2 `(gluon_tcgen05) ;  /* 0xffffffcc025c7950 */ /* 0x000fea0003c3ffff */
.L_x_74:
[----:B------:R-:W-:-:S00]  /*3290*/  BRA `(.L_x_74) ;  /* 0xfffffffc00fc7947 */ /* 0x000fc0000383ffff */
[----:B------:R-:W-:-:S00]  /*32a0*/  NOP ;  /* 0x0000000000007918 */ /* 0x000fc00000000000 */
        /* <DEDUP_REMOVED lines=13> */
.L_x_77:


//--------------------- .nv.shared.gluon_tcgen05  --------------------------
	.section	.nv.shared.gluon_tcgen05,"aw",@nobits
	.sectionflags	@""
	.align	16
	.zero		1024


//--------------------- .nv.shared.reserved.0     --------------------------
	.section	.nv.shared.reserved.0,"aw",@nobits
	.align	8
	.weak		__nv_reservedSMEM_offset_0_alias
	.size		__nv_reservedSMEM_offset_0_alias, 0, 64
	.other		__nv_reservedSMEM_offset_0_alias,@"STO_CUDA_RESERVED_SHARED STV_DEFAULT"
__nv_reservedSMEM_offset_0_alias:
	.zero		0
.nv.shared.reserved.0:
	.zero		64
	.weak		__nv_reservedSMEM_allocation_phase
	.type		__nv_reservedSMEM_allocation_phase,@object
	.size		__nv_reservedSMEM_allocation_phase,(.L_0 - __nv_reservedSMEM_allocation_phase)
__nv_reservedSMEM_allocation_phase:
	.zero		1
.L_0:
	.zero		7
	.weak		__nv_reservedSMEM_devtool_atexit_pc
	.type		__nv_reservedSMEM_devtool_atexit_pc,@object
	.size		__nv_reservedSMEM_devtool_atexit_pc,(__nv_reservedSMEM_allocation_mask - __nv_reservedSMEM_devtool_atexit_pc)
__nv_reservedSMEM_devtool_atexit_pc:
	.zero		8
	.weak		__nv_reservedSMEM_allocation_mask
	.type		__nv_reservedSMEM_allocation_mask,@object
	.size		__nv_reservedSMEM_allocation_mask,(.L_2 - __nv_reservedSMEM_allocation_mask)
__nv_reservedSMEM_allocation_mask:
	.zero		4
.L_2:


//--------------------- .nv.constant0.gluon_tcgen05 --------------------------
	.section	.nv.constant0.gluon_tcgen05,"a",@progbits
	.sectionflags	@""
	.align	4
.nv.constant0.gluon_tcgen05:
	.zero		976


//--------------------- SYMBOLS --------------------------

	.type		.nv.reservedSmem.offset0,@object
	.size		.nv.reservedSmem.offset0,0x4
	.type		.nv.reservedSmem.cap,@object
	.size		.nv.reservedSmem.cap,0x4
